def attn_fwd(
    Q,
    K,
    V,
    Out,
    Lse,
    sm_scale,
    stride_qz,
    stride_qh,
    stride_qm,
    stride_qk,
    stride_kz,
    stride_kh,
    stride_kn,
    stride_kk,
    stride_vz,
    stride_vh,
    stride_vn,
    stride_vk,
    stride_oz,
    stride_oh,
    stride_om,
    stride_ok,
    seqlen_q,
    seqlen_k,
    BLOCK_M: tl.constexpr,
    BLOCK_N: tl.constexpr,
    HEAD_DIM: tl.constexpr,
    CAUSAL: tl.constexpr,
):
    start_m = tl.program_id(0)
    off_hz = tl.program_id(1)
    q_off = off_hz * stride_qh
    k_off = off_hz * stride_kh
    v_off = off_hz * stride_vh
    offs_m = start_m * BLOCK_M + tl.arange(0, BLOCK_M)
    offs_d = tl.arange(0, HEAD_DIM)
    offs_n = tl.arange(0, BLOCK_N)
    q_ptrs = Q + q_off + offs_m[:, None] * stride_qm + offs_d[None, :] * stride_qk
    k_ptrs = K + k_off + offs_d[:, None] * stride_kk + offs_n[None, :] * stride_kn
    v_ptrs = V + v_off + offs_n[:, None] * stride_vn + offs_d[None, :] * stride_vk
    m_i = tl.full([BLOCK_M], float("-inf"), dtype=tl.float32)
    l_i = tl.zeros([BLOCK_M], dtype=tl.float32) + 1.0
    acc = tl.zeros([BLOCK_M, HEAD_DIM], dtype=tl.float32)
    q = tl.load(q_ptrs)
    acc, l_i, m_i = _attn_fwd_inner(
        acc,
        l_i,
        m_i,
        q,
        k_ptrs,
        v_ptrs,
        sm_scale,
        stride_kn,
        stride_vn,
        start_m,
        seqlen_k,
        BLOCK_M,
        BLOCK_N,
        HEAD_DIM,
        CAUSAL,
    )
    acc = acc / l_i[:, None]
    lse = m_i + tl.math.log2(l_i) / 1.4426950408889634
    o_ptrs = (
        Out
        + off_hz * stride_oh
        + offs_m[:, None] * stride_om
        + offs_d[None, :] * stride_ok
    )
    tl.store(o_ptrs, acc.to(Out.dtype.element_ty))
    tl.store(Lse + off_hz * seqlen_q + offs_m, lse)

# config = {"BLOCK_M": 128, "BLOCK_N": 128, "HEAD_DIM": 16, "arch": "sm_100", "causal": false, "dtype": "bf16", "num_stages": 3, "num_warps": 4}
# arch = sm_100


// ===== COMPILED SASS (sm_100a) =====

	.target	sm_100a

	.elftype	@"ET_EXEC"


//--------------------- .note.nv.tkinfo           --------------------------
	.section	.note.nv.tkinfo,"",@"SHT_NOTE"
	.sectionflags	@"SHF_NOTE_NV_TKINFO"
	.tkinfo
        /*0018*/ 	.word	0x00000081
        /*0030*/ 	.string	""
        /*0030*/ 	.string	"ptxas-blackwell"
        /*0030*/ 	.string	"Cuda compilation tools, release 12.9, V12.9.86"
        /*0030*/ 	.string	"Build cuda_12.9.r12.9/compiler.36037853_0"
        /*0030*/ 	.string	"-v  -suppress-debug-info  -lineinfo  -arch sm_100a "



//--------------------- .note.nv.cuver            --------------------------
	.section	.note.nv.cuver,"",@"SHT_NOTE"
	.sectionflags	@"SHF_NOTE_NV_CUVER"
        /*0018*/ 	.short	0x0001
        /*001a*/ 	.short	0x0064
        /*001c*/ 	.short	0x0001
        /*001e*/ 	.short	0x0000
        /*0020*/ 	.short	0x0001
        /*0022*/ 	.short	0x0000


//--------------------- .nv.info                  --------------------------
	.section	.nv.info,"",@"SHT_CUDA_INFO"
	.align	4


	//----- nvinfo : EIATTR_REGCOUNT
	.align		4
        /*0000*/ 	.byte	0x04, 0x2f
        /*0002*/ 	.short	(.L_5 - .L_4)
	.align		4
.L_4:
        /*0004*/ 	.word	index@(attn_fwd)
        /*0008*/ 	.word	0x000000f4


	//----- nvinfo : EIATTR_FRAME_SIZE
	.align		4
.L_5:
        /*000c*/ 	.byte	0x04, 0x11
        /*000e*/ 	.short	(.L_7 - .L_6)
	.align		4
.L_6:
        /*0010*/ 	.word	index@($__internal_2_$__cuda_sm10x_tcgen05_guardrail_trap_unallocated_columns_being_dealloced)
        /*0014*/ 	.word	0x00000000


	//----- nvinfo : EIATTR_FRAME_SIZE
	.align		4
.L_7:
        /*0018*/ 	.byte	0x04, 0x11
        /*001a*/ 	.short	(.L_9 - .L_8)
	.align		4
.L_8:
        /*001c*/ 	.word	index@($__internal_1_$__cuda_sm10x_tcgen05_guardrail_trap_phase_invalid_during_alloc)
        /*0020*/ 	.word	0x00000000


	//----- nvinfo : EIATTR_FRAME_SIZE
	.align		4
.L_9:
        /*0024*/ 	.byte	0x04, 0x11
        /*0026*/ 	.short	(.L_11 - .L_10)
	.align		4
.L_10:
        /*0028*/ 	.word	index@($__internal_0_$__cuda_sm10x_tcgen05_guardrail_trap_col_being_dealloced_not_returned_by_alloc)
        /*002c*/ 	.word	0x00000000


	//----- nvinfo : EIATTR_FRAME_SIZE
	.align		4
.L_11:
        /*0030*/ 	.byte	0x04, 0x11
        /*0032*/ 	.short	(.L_13 - .L_12)
	.align		4
.L_12:
        /*0034*/ 	.word	index@(attn_fwd)
        /*0038*/ 	.word	0x00000000


	//----- nvinfo : EIATTR_MIN_STACK_SIZE
	.align		4
.L_13:
        /*003c*/ 	.byte	0x04, 0x12
        /*003e*/ 	.short	(.L_15 - .L_14)
	.align		4
.L_14:
        /*0040*/ 	.word	index@(attn_fwd)
        /*0044*/ 	.word	0x00000000
.L_15:


//--------------------- .nv.info.attn_fwd         --------------------------
	.section	.nv.info.attn_fwd,"",@"SHT_CUDA_INFO"
	.sectionflags	@""
	.align	4


	//----- nvinfo : EIATTR_CUDA_API_VERSION
	.align		4
        /*0000*/ 	.byte	0x04, 0x37
        /*0002*/ 	.short	(.L_17 - .L_16)
.L_16:
        /*0004*/ 	.word	0x00000081


	//----- nvinfo : EIATTR_KPARAM_INFO
	.align		4
.L_17:
        /*0008*/ 	.byte	0x04, 0x17
        /*000a*/ 	.short	(.L_19 - .L_18)
.L_18:
        /*000c*/ 	.word	0x00000000
        /*0010*/ 	.short	0x0019
        /*0012*/ 	.short	0x0080
        /*0014*/ 	.byte	0x00, 0xf4, 0x21, 0x00


	//----- nvinfo : EIATTR_KPARAM_INFO
	.align		4
.L_19:
        /*0018*/ 	.byte	0x04, 0x17
        /*001a*/ 	.short	(.L_21 - .L_20)
.L_20:
        /*001c*/ 	.word	0x00000000
        /*0020*/ 	.short	0x0018
        /*0022*/ 	.short	0x0078
        /*0024*/ 	.byte	0x00, 0xf4, 0x21, 0x00


	//----- nvinfo : EIATTR_KPARAM_INFO
	.align		4
.L_21:
        /*0028*/ 	.byte	0x04, 0x17
        /*002a*/ 	.short	(.L_23 - .L_22)
.L_22:
        /*002c*/ 	.word	0x00000000
        /*0030*/ 	.short	0x0017
        /*0032*/ 	.short	0x0070
        /*0034*/ 	.byte	0x00, 0xf0, 0x11, 0x00


	//----- nvinfo : EIATTR_KPARAM_INFO
	.align		4
.L_23:
        /*0038*/ 	.byte	0x04, 0x17
        /*003a*/ 	.short	(.L_25 - .L_24)
.L_24:
        /*003c*/ 	.word	0x00000000
        /*0040*/ 	.short	0x0016
        /*0042*/ 	.short	0x006c
        /*0044*/ 	.byte	0x00, 0xf0, 0x11, 0x00


	//----- nvinfo : EIATTR_KPARAM_INFO
	.align		4
.L_25:
        /*0048*/ 	.byte	0x04, 0x17
        /*004a*/ 	.short	(.L_27 - .L_26)
.L_26:
        /*004c*/ 	.word	0x00000000
        /*0050*/ 	.short	0x0015
        /*0052*/ 	.short	0x0068
        /*0054*/ 	.byte	0x00, 0xf0, 0x11, 0x00


	//----- nvinfo : EIATTR_KPARAM_INFO
	.align		4
.L_27:
        /*0058*/ 	.byte	0x04, 0x17
        /*005a*/ 	.short	(.L_29 - .L_28)
.L_28:
        /*005c*/ 	.word	0x00000000
        /*0060*/ 	.short	0x0014
        /*0062*/ 	.short	0x0064
        /*0064*/ 	.byte	0x00, 0xf0, 0x11, 0x00


	//----- nvinfo : EIATTR_KPARAM_INFO
	.align		4
.L_29:
        /*0068*/ 	.byte	0x04, 0x17
        /*006a*/ 	.short	(.L_31 - .L_30)
.L_30:
        /*006c*/ 	.word	0x00000000
        /*0070*/ 	.short	0x0013
        /*0072*/ 	.short	0x0060
        /*0074*/ 	.byte	0x00, 0xf0, 0x11, 0x00


	//----- nvinfo : EIATTR_KPARAM_INFO
	.align		4
.L_31:
        /*0078*/ 	.byte	0x04, 0x17
        /*007a*/ 	.short	(.L_33 - .L_32)
.L_32:
        /*007c*/ 	.word	0x00000000
        /*0080*/ 	.short	0x0012
        /*0082*/ 	.short	0x005c
        /*0084*/ 	.byte	0x00, 0xf0, 0x11, 0x00


	//----- nvinfo : EIATTR_KPARAM_INFO
	.align		4
.L_33:
        /*0088*/ 	.byte	0x04, 0x17
        /*008a*/ 	.short	(.L_35 - .L_34)
.L_34:
        /*008c*/ 	.word	0x00000000
        /*0090*/ 	.short	0x0011
        /*0092*/ 	.short	0x0058
        /*0094*/ 	.byte	0x00, 0xf0, 0x11, 0x00


	//----- nvinfo : EIATTR_KPARAM_INFO
	.align		4
.L_35:
        /*0098*/ 	.byte	0x04, 0x17
        /*009a*/ 	.short	(.L_37 - .L_36)
.L_36:
        /*009c*/ 	.word	0x00000000
        /*00a0*/ 	.short	0x0010
        /*00a2*/ 	.short	0x0054
        /*00a4*/ 	.byte	0x00, 0xf0, 0x11, 0x00


	//----- nvinfo : EIATTR_KPARAM_INFO
	.align		4
.L_37:
        /*00a8*/ 	.byte	0x04, 0x17
        /*00aa*/ 	.short	(.L_39 - .L_38)
.L_38:
        /*00ac*/ 	.word	0x00000000
        /*00b0*/ 	.short	0x000f
        /*00b2*/ 	.short	0x0050
        /*00b4*/ 	.byte	0x00, 0xf0, 0x11, 0x00


	//----- nvinfo : EIATTR_KPARAM_INFO
	.align		4
.L_39:
        /*00b8*/ 	.byte	0x04, 0x17
        /*00ba*/ 	.short	(.L_41 - .L_40)
.L_40:
        /*00bc*/ 	.word	0x00000000
        /*00c0*/ 	.short	0x000e
        /*00c2*/ 	.short	0x004c
        /*00c4*/ 	.byte	0x00, 0xf0, 0x11, 0x00


	//----- nvinfo : EIATTR_KPARAM_INFO
	.align		4
.L_41:
        /*00c8*/ 	.byte	0x04, 0x17
        /*00ca*/ 	.short	(.L_43 - .L_42)
.L_42:
        /*00cc*/ 	.word	0x00000000
        /*00d0*/ 	.short	0x000d
        /*00d2*/ 	.short	0x0048
        /*00d4*/ 	.byte	0x00, 0xf0, 0x11, 0x00


	//----- nvinfo : EIATTR_KPARAM_INFO
	.align		4
.L_43:
        /*00d8*/ 	.byte	0x04, 0x17
        /*00da*/ 	.short	(.L_45 - .L_44)
.L_44:
        /*00dc*/ 	.word	0x00000000
        /*00e0*/ 	.short	0x000c
        /*00e2*/ 	.short	0x0044
        /*00e4*/ 	.byte	0x00, 0xf0, 0x11, 0x00


	//----- nvinfo : EIATTR_KPARAM_INFO
	.align		4
.L_45:
        /*00e8*/ 	.byte	0x04, 0x17
        /*00ea*/ 	.short	(.L_47 - .L_46)
.L_46:
        /*00ec*/ 	.word	0x00000000
        /*00f0*/ 	.short	0x000b
        /*00f2*/ 	.short	0x0040
        /*00f4*/ 	.byte	0x00, 0xf0, 0x11, 0x00


	//----- nvinfo : EIATTR_KPARAM_INFO
	.align		4
.L_47:
        /*00f8*/ 	.byte	0x04, 0x17
        /*00fa*/ 	.short	(.L_49 - .L_48)
.L_48:
        /*00fc*/ 	.word	0x00000000
        /*0100*/ 	.short	0x000a
        /*0102*/ 	.short	0x003c
        /*0104*/ 	.byte	0x00, 0xf0, 0x11, 0x00


	//----- nvinfo : EIATTR_KPARAM_INFO
	.align		4
.L_49:
        /*0108*/ 	.byte	0x04, 0x17
        /*010a*/ 	.short	(.L_51 - .L_50)
.L_50:
        /*010c*/ 	.word	0x00000000
        /*0110*/ 	.short	0x0009
        /*0112*/ 	.short	0x0038
        /*0114*/ 	.byte	0x00, 0xf0, 0x11, 0x00


	//----- nvinfo : EIATTR_KPARAM_INFO
	.align		4
.L_51:
        /*0118*/ 	.byte	0x04, 0x17
        /*011a*/ 	.short	(.L_53 - .L_52)
.L_52:
        /*011c*/ 	.word	0x00000000
        /*0120*/ 	.short	0x0008
        /*0122*/ 	.short	0x0034
        /*0124*/ 	.byte	0x00, 0xf0, 0x11, 0x00


	//----- nvinfo : EIATTR_KPARAM_INFO
	.align		4
.L_53:
        /*0128*/ 	.byte	0x04, 0x17
        /*012a*/ 	.short	(.L_55 - .L_54)
.L_54:
        /*012c*/ 	.word	0x00000000
        /*0130*/ 	.short	0x0007
        /*0132*/ 	.short	0x0030
        /*0134*/ 	.byte	0x00, 0xf0, 0x11, 0x00


	//----- nvinfo : EIATTR_KPARAM_INFO
	.align		4
.L_55:
        /*0138*/ 	.byte	0x04, 0x17
        /*013a*/ 	.short	(.L_57 - .L_56)
.L_56:
        /*013c*/ 	.word	0x00000000
        /*0140*/ 	.short	0x0006
        /*0142*/ 	.short	0x002c
        /*0144*/ 	.byte	0x00, 0xf0, 0x11, 0x00


	//----- nvinfo : EIATTR_KPARAM_INFO
	.align		4
.L_57:
        /*0148*/ 	.byte	0x04, 0x17
        /*014a*/ 	.short	(.L_59 - .L_58)
.L_58:
        /*014c*/ 	.word	0x00000000
        /*0150*/ 	.short	0x0005
        /*0152*/ 	.short	0x0028
        /*0154*/ 	.byte	0x00, 0xf0, 0x11, 0x00


	//----- nvinfo : EIATTR_KPARAM_INFO
	.align		4
.L_59:
        /*0158*/ 	.byte	0x04, 0x17
        /*015a*/ 	.short	(.L_61 - .L_60)
.L_60:
        /*015c*/ 	.word	0x00000000
        /*0160*/ 	.short	0x0004
        /*0162*/ 	.short	0x0020
        /*0164*/ 	.byte	0x00, 0xf4, 0x21, 0x00


	//----- nvinfo : EIATTR_KPARAM_INFO
	.align		4
.L_61:
        /*0168*/ 	.byte	0x04, 0x17
        /*016a*/ 	.short	(.L_63 - .L_62)
.L_62:
        /*016c*/ 	.word	0x00000000
        /*0170*/ 	.short	0x0003
        /*0172*/ 	.short	0x0018
        /*0174*/ 	.byte	0x00, 0xf4, 0x21, 0x00


	//----- nvinfo : EIATTR_KPARAM_INFO
	.align		4
.L_63:
        /*0178*/ 	.byte	0x04, 0x17
        /*017a*/ 	.short	(.L_65 - .L_64)
.L_64:
        /*017c*/ 	.word	0x00000000
        /*0180*/ 	.short	0x0002
        /*0182*/ 	.short	0x0010
        /*0184*/ 	.byte	0x00, 0xf4, 0x21, 0x00


	//----- nvinfo : EIATTR_KPARAM_INFO
	.align		4
.L_65:
        /*0188*/ 	.byte	0x04, 0x17
        /*018a*/ 	.short	(.L_67 - .L_66)
.L_66:
        /*018c*/ 	.word	0x00000000
        /*0190*/ 	.short	0x0001
        /*0192*/ 	.short	0x0008
        /*0194*/ 	.byte	0x00, 0xf4, 0x21, 0x00


	//----- nvinfo : EIATTR_KPARAM_INFO
	.align		4
.L_67:
        /*0198*/ 	.byte	0x04, 0x17
        /*019a*/ 	.short	(.L_69 - .L_68)
.L_68:
        /*019c*/ 	.word	0x00000000
        /*01a0*/ 	.short	0x0000
        /*01a2*/ 	.short	0x0000
        /*01a4*/ 	.byte	0x00, 0xf4, 0x21, 0x00


	//----- nvinfo : EIATTR_AT_ENTRY_FRAGMENTS
	.align		4
.L_69:
        /*01a8*/ 	.byte	0x04, 0x4f
        /*01aa*/ 	.short	(.L_71 - .L_70)


	//   ....[0]....
.L_70:
        /*01ac*/ 	.word	0x00000004


	//----- nvinfo : EIATTR_RESERVED_SMEM_USED
	.align		4
.L_71:
        /*01b0*/ 	.byte	0x01, 0x41
	.zero		2


	//----- nvinfo : EIATTR_SPARSE_MMA_MASK
	.align		4
        /*01b4*/ 	.byte	0x03, 0x50
        /*01b6*/ 	.short	0x0000


	//----- nvinfo : EIATTR_TCGEN05_1CTA_USED
	.align		4
        /*01b8*/ 	.byte	0x01, 0x51
	.zero		2


	//----- nvinfo : EIATTR_MAXREG_COUNT
	.align		4
        /*01bc*/ 	.byte	0x03, 0x1b
        /*01be*/ 	.short	0x00ff


	//----- nvinfo : EIATTR_NUM_BARRIERS
	.align		4
        /*01c0*/ 	.byte	0x02, 0x4c
        /*01c2*/ 	.byte	0x01
	.zero		1


	//----- nvinfo : EIATTR_INT_WARP_WIDE_INSTR_OFFSETS
	.align		4
        /*01c4*/ 	.byte	0x04, 0x31
        /*01c6*/ 	.short	(.L_73 - .L_72)


	//   ....[0]....
.L_72:
        /*01c8*/ 	.word	0x00000f30


	//   ....[1]....
        /*01cc*/ 	.word	0x00000f40


	//   ....[2]....
        /*01d0*/ 	.word	0x00001260


	//   ....[3]....
        /*01d4*/ 	.word	0x00001300


	//   ....[4]....
        /*01d8*/ 	.word	0x00005660


	//   ....[5]....
        /*01dc*/ 	.word	0x00009f80


	//   ....[6]....
        /*01e0*/ 	.word	0x00009fd0


	//----- nvinfo : EIATTR_COOP_GROUP_MASK_REGIDS
	.align		4
.L_73:
        /*01e4*/ 	.byte	0x04, 0x29
        /*01e6*/ 	.short	(.L_75 - .L_74)


	//   ....[0]....
.L_74:
        /*01e8*/ 	.word	0xffffffff


	//   ....[1]....
        /*01ec*/ 	.word	0xffffffff


	//   ....[2]....
        /*01f0*/ 	.word	0xffffffff


	//   ....[3]....
        /*01f4*/ 	.word	0xffffffff


	//----- nvinfo : EIATTR_COOP_GROUP_INSTR_OFFSETS
	.align		4
.L_75:
        /*01f8*/ 	.byte	0x04, 0x28
        /*01fa*/ 	.short	(.L_77 - .L_76)


	//   ....[0]....
.L_76:
        /*01fc*/ 	.word	0x00000050


	//   ....[1]....
        /*0200*/ 	.word	0x00000310


	//   ....[2]....
        /*0204*/ 	.word	0x00009e10


	//   ....[3]....
        /*0208*/ 	.word	0x0000a080


	//----- nvinfo : EIATTR_VRC_CTA_INIT_COUNT
	.align		4
.L_77:
        /*020c*/ 	.byte	0x02, 0x4a
        /*020e*/ 	.byte	0x80
	.zero		1


	//----- nvinfo : EIATTR_MBARRIER_INSTR_OFFSETS
	.align		4
        /*0210*/ 	.byte	0x04, 0x39
        /*0212*/ 	.short	(.L_79 - .L_78)


	//   ....[0]....
.L_78:
        /*0214*/ 	.word	0x00001110
        /*0218*/ 	.word	0x000000ff
        /*021c*/ 	.word	0x00000000
        /*0220*/ 	.short	0x0100
        /*0222*/ 	.byte	0x0e
	.zero		1


	//   ....[1]....
        /*0224*/ 	.word	0x000012f0
        /*0228*/ 	.word	0x000000ff
        /*022c*/ 	.word	0x00004008
        /*0230*/ 	.short	0x0100
        /*0232*/ 	.byte	0x0c
	.zero		1


	//   ....[2]....
        /*0234*/ 	.word	0x00001450
        /*0238*/ 	.word	0x000000ff
        /*023c*/ 	.word	0x00002000
        /*0240*/ 	.short	0x0100
        /*0242*/ 	.byte	0x0c
	.zero		1


	//   ....[3]....
        /*0244*/ 	.word	0x00001590
        /*0248*/ 	.word	0x000000ff
        /*024c*/ 	.word	0x00002000
        /*0250*/ 	.short	0x010a
        /*0252*/ 	.byte	0x0c
	.zero		1


	//   ....[4]....
        /*0254*/ 	.word	0x00001660
        /*0258*/ 	.word	0x000000ff
        /*025c*/ 	.word	0x00002000
        /*0260*/ 	.short	0x0108
        /*0262*/ 	.byte	0x0c
	.zero		1


	//   ....[5]....
        /*0264*/ 	.word	0x000057a0
        /*0268*/ 	.word	0x000000ff
        /*026c*/ 	.word	0x00004010
        /*0270*/ 	.short	0x0100
        /*0272*/ 	.byte	0x0c
	.zero		1


	//   ....[6]....
        /*0274*/ 	.word	0x00005880
        /*0278*/ 	.word	0x000000ff
        /*027c*/ 	.word	0x00004010
        /*0280*/ 	.short	0x010a
        /*0282*/ 	.byte	0x0c
	.zero		1


	//   ....[7]....
        /*0284*/ 	.word	0x000058d0
        /*0288*/ 	.word	0x000000ff
        /*028c*/ 	.word	0x00004010
        /*0290*/ 	.short	0x0108
        /*0292*/ 	.byte	0x0c
	.zero		1


	//   ....[8]....
        /*0294*/ 	.word	0x00005940
        /*0298*/ 	.word	0x000000ff
        /*029c*/ 	.word	0x00000000
        /*02a0*/ 	.short	0x010a
        /*02a2*/ 	.byte	0x0e
	.zero		1


	//   ....[9]....
        /*02a4*/ 	.word	0x000092b0
        /*02a8*/ 	.word	0x000000ff
        /*02ac*/ 	.word	0x00000000
        /*02b0*/ 	.short	0x010a
        /*02b2*/ 	.byte	0x0e
	.zero		1


	//   ....[10]....
        /*02b4*/ 	.word	0x00009420
        /*02b8*/ 	.word	0x000000ff
        /*02bc*/ 	.word	0x00004000
        /*02c0*/ 	.short	0x0108
        /*02c2*/ 	.byte	0x0c
	.zero		1


	//   ....[11]....
        /*02c4*/ 	.word	0x00009560
        /*02c8*/ 	.word	0x000000ff
        /*02cc*/ 	.word	0x00004008
        /*02d0*/ 	.short	0x0108
        /*02d2*/ 	.byte	0x0c
	.zero		1


	//   ....[12]....
        /*02d4*/ 	.word	0x0000a0a0
        /*02d8*/ 	.word	0x000000ff
        /*02dc*/ 	.word	0x00002000
        /*02e0*/ 	.short	0x010a
        /*02e2*/ 	.byte	0x0c
	.zero		1


	//   ....[13]....
        /*02e4*/ 	.word	0x0000a0d0
        /*02e8*/ 	.word	0x000000ff
        /*02ec*/ 	.word	0x00004010
        /*02f0*/ 	.short	0x010a
        /*02f2*/ 	.byte	0x0c
	.zero		1


	//   ....[14]....
        /*02f4*/ 	.word	0x0000a100
        /*02f8*/ 	.word	0x000000ff
        /*02fc*/ 	.word	0x00000000
        /*0300*/ 	.short	0x010a
        /*0302*/ 	.byte	0x0e
	.zero		1


	//   ....[15]....
        /*0304*/ 	.word	0x0000a130
        /*0308*/ 	.word	0x000000ff
        /*030c*/ 	.word	0x00000000
        /*0310*/ 	.short	0x010a
        /*0312*/ 	.byte	0x0e
	.zero		1


	//----- nvinfo : EIATTR_NUM_MBARRIERS
	.align		4
.L_79:
        /*0314*/ 	.byte	0x03, 0x38
        /*0316*/ 	.short	0xffff


	//----- nvinfo : EIATTR_EXIT_INSTR_OFFSETS
	.align		4
        /*0318*/ 	.byte	0x04, 0x1c
        /*031a*/ 	.short	(.L_81 - .L_80)


	//   ....[0]....
.L_80:
        /*031c*/ 	.word	0x0000a090


	//----- nvinfo : EIATTR_REQNTID
	.align		4
.L_81:
        /*0320*/ 	.byte	0x04, 0x10
        /*0322*/ 	.short	(.L_83 - .L_82)
.L_82:
        /*0324*/ 	.word	0x00000080
        /*0328*/ 	.word	0x00000001
        /*032c*/ 	.word	0x00000001


	//----- nvinfo : EIATTR_CRS_STACK_SIZE
	.align		4
.L_83:
        /*0330*/ 	.byte	0x04, 0x1e
        /*0332*/ 	.short	(.L_85 - .L_84)
.L_84:
        /*0334*/ 	.word	0x00000000


	//----- nvinfo : EIATTR_CBANK_PARAM_SIZE
	.align		4
.L_85:
        /*0338*/ 	.byte	0x03, 0x19
        /*033a*/ 	.short	0x0088


	//----- nvinfo : EIATTR_PARAM_CBANK
	.align		4
        /*033c*/ 	.byte	0x04, 0x0a
        /*033e*/ 	.short	(.L_87 - .L_86)
	.align		4
.L_86:
        /*0340*/ 	.word	index@(.nv.constant0.attn_fwd)
        /*0344*/ 	.short	0x0380
        /*0346*/ 	.short	0x0088


	//----- nvinfo : EIATTR_SW_WAR
	.align		4
.L_87:
        /*0348*/ 	.byte	0x04, 0x36
        /*034a*/ 	.short	(.L_89 - .L_88)
.L_88:
        /*034c*/ 	.word	0x00000008
.L_89:


//--------------------- .nv.compat                --------------------------
	.section	.nv.compat,"",@"SHT_CUDA_COMPAT_INFO"
	.align	4
        /*0000*/ 	.byte	0x02, 0x02, 0x02, 0x00, 0x02, 0x05, 0x05, 0x00, 0x02, 0x03, 0x00, 0x00, 0x02, 0x06, 0x01, 0x00


//--------------------- .nv.callgraph             --------------------------
	.section	.nv.callgraph,"",@"SHT_CUDA_CALLGRAPH"
	.align	4
	.sectionentsize	8
	.align		4
        /*0000*/ 	.word	0x00000000
	.align		4
        /*0004*/ 	.word	0xffffffff
	.align		4
        /*0008*/ 	.word	0x00000000
	.align		4
        /*000c*/ 	.word	0xfffffffe
	.align		4
        /*0010*/ 	.word	0x00000000
	.align		4
        /*0014*/ 	.word	0xfffffffd
	.align		4
        /*0018*/ 	.word	0x00000000
	.align		4
        /*001c*/ 	.word	0xfffffffc


//--------------------- .nv.constant4             --------------------------
	.section	.nv.constant4,"a",@progbits
	.align	8
	.align		8
.nv.constant4:
        /*0000*/ 	.dword	_$_str


//--------------------- .text.attn_fwd            --------------------------
	.section	.text.attn_fwd,"ax",@progbits
	.align	128
        .global         attn_fwd
        .type           attn_fwd,@function
        .size           attn_fwd,(.L_x_28 - attn_fwd)
        .other          attn_fwd,@"STO_CUDA_ENTRY STV_DEFAULT"
attn_fwd:
.text.attn_fwd:
[----:B------:R-:W0:Y:S01]  /*0000*/  LDC R1, c[0x0][0x37c] ;  /* 0x0000df00ff017b82 */ /* 0x000e220000000800 */
[----:B------:R-:W1:Y:S02]  /*0010*/  S2R R39, SR_TID.X ;  /* 0x0000000000277919 */ /* 0x000e640000002100 */
[----:B-1----:R-:W-:-:S13]  /*0020*/  ISETP.GE.U32.AND P0, PT, R39, 0x20, PT ;  /* 0x000000202700780c */ /* 0x002fda0003f06070 */
[----:B------:R-:W-:Y:S05]  /*0030*/  @P0 BRA `(.L_x_0) ;  /* 0x0000000000b80947 */ /* 0x000fea0003800000 */
[----:B------:R-:W1:Y:S01]  /*0040*/  S2UR UR6, SR_CgaCtaId ;  /* 0x00000000000679c3 */ /* 0x000e620000008800 */
[----:B------:R-:W-:Y:S01]  /*0050*/  NOP ;  /* 0x0000000000007918 */ /* 0x000fe20000000000 */
[----:B------:R-:W-:Y:S02]  /*0060*/  UMOV UR4, 0x40 ;  /* 0x0000004000047882 */ /* 0x000fe40000000000 */
[----:B-1----:R-:W-:-:S09]  /*0070*/  ULEA UR4, UR6, UR4, 0x18 ;  /* 0x0000000406047291 */ /* 0x002fd2000f8ec0ff */
[----:B------:R-:W1:Y:S01]  /*0080*/  LDS.U8 R0, [UR4] ;  /* 0x00000004ff007984 */ /* 0x000e620008000000 */
[----:B------:R-:W-:Y:S02]  /*0090*/  UMOV UR4, 0x400 ;  /* 0x0000040000047882 */ /* 0x000fe40000000000 */
[----:B------:R-:W-:Y:S01]  /*00a0*/  ULEA UR4, UR6, UR4, 0x18 ;  /* 0x0000000406047291 */ /* 0x000fe2000f8ec0ff */
[----:B-1----:R-:W-:-:S13]  /*00b0*/  ISETP.NE.AND P1, PT, R0, RZ, PT ;  /* 0x000000ff0000720c */ /* 0x002fda0003f25270 */
[----:B------:R-:W-:Y:S05]  /*00c0*/  @P1 BRA `(.L_x_1) ;  /* 0x00000000007c1947 */ /* 0x000fea0003800000 */
[----:B------:R-:W-:-:S13]  /*00d0*/  ELECT P1, URZ, PT ;  /* 0x0000000000ff782f */ /* 0x000fda0003820000 */
[----:B------:R-:W-:Y:S05]  /*00e0*/  @!P1 BRA `(.L_x_2) ;  /* 0x0000000000849947 */ /* 0x000fea0003800000 */
[----:B------:R-:W-:Y:S01]  /*00f0*/  UMOV UR5, 0x8 ;  /* 0x0000000800057882 */ /* 0x000fe20000000000 */
[----:B------:R-:W-:Y:S01]  /*0100*/  HFMA2 R4, -RZ, RZ, 0, 5.9604644775390625e-08 ;  /* 0x00000001ff047431 */ /* 0x000fe200000001ff */
[----:B------:R-:W-:-:S03]  /*0110*/  MOV R5, 0xff ;  /* 0x000000ff00057802 */ /* 0x000fc60000000f00 */
[----:B------:R-:W-:Y:S04]  /*0120*/  DEPBAR.LE SB1, 0x36 ;  /* 0x00009d800000791a */ /* 0x000fe80000000000 */
[----:B------:R-:W1:Y:S02]  /*0130*/  UTCATOMSWS.FIND_AND_SET.ALIGN UP0, UR5, UR5 ;  /* 0x00000005000575e3 */ /* 0x000e640008000800 */
[----:B-1----:R-:W-:-:S04]  /*0140*/  PLOP3.LUT P1, PT, PT, PT, UP0, 0x80, 0x8 ;  /* 0x000000000008781c */ /* 0x002fc80003f2f008 */
[----:B------:R-:W-:-:S04]  /*0150*/  SEL R0, RZ, 0xffffffff, !P1 ;  /* 0xffffffffff007807 */ /* 0x000fc80004800000 */
[----:B------:R-:W-:Y:S02]  /*0160*/  ISETP.NE.AND P1, PT, R0, RZ, PT ;  /* 0x000000ff0000720c */ /* 0x000fe40003f25270 */
[----:B------:R-:W-:-:S11]  /*0170*/  MOV R0, UR5 ;  /* 0x0000000500007c02 */ /* 0x000fd60008000f00 */
[----:B------:R-:W-:Y:S05]  /*0180*/  @P1 BRA `(.L_x_3) ;  /* 0x0000000000241947 */ /* 0x000fea0003800000 */
.L_x_4:
[----:B------:R-:W-:Y:S05]  /*0190*/  NANOSLEEP 0x64 ;  /* 0x000000640000795d */ /* 0x000fea0003800000 */
[----:B------:R-:W-:-:S05]  /*01a0*/  UMOV UR5, 0x8 ;  /* 0x0000000800057882 */ /* 0x000fca0000000000 */
[----:B------:R-:W-:Y:S04]  /*01b0*/  DEPBAR.LE SB1, 0x36 ;  /* 0x00009d800000791a */ /* 0x000fe80000000000 */
[----:B------:R-:W1:Y:S02]  /*01c0*/  UTCATOMSWS.FIND_AND_SET.ALIGN UP0, UR5, UR5 ;  /* 0x00000005000575e3 */ /* 0x000e640008000800 */
[----:B-1----:R-:W-:-:S04]  /*01d0*/  PLOP3.LUT P1, PT, PT, PT, UP0, 0x80, 0x8 ;  /* 0x000000000008781c */ /* 0x002fc80003f2f008 */
[----:B------:R-:W-:-:S04]  /*01e0*/  SEL R0, RZ, 0xffffffff, !P1 ;  /* 0xffffffffff007807 */ /* 0x000fc80004800000 */
[----:B------:R-:W-:Y:S02]  /*01f0*/  ISETP.NE.AND P1, PT, R0, RZ, PT ;  /* 0x000000ff0000720c */ /* 0x000fe40003f25270 */
[----:B------:R-:W-:-:S11]  /*0200*/  MOV R0, UR5 ;  /* 0x0000000500007c02 */ /* 0x000fd60008000f00 */
[----:B------:R-:W-:Y:S05]  /*0210*/  @!P1 BRA `(.L_x_4) ;  /* 0xfffffffc00dc9947 */ /* 0x000fea000383ffff */
.L_x_3:
[----:B------:R-:W-:Y:S01]  /*0220*/  IADD3 R3, PT, PT, R0, 0x10, RZ ;  /* 0x0000001000037810 */ /* 0x000fe20007ffe0ff */
[----:B------:R-:W-:Y:S01]  /*0230*/  UMOV UR5, 0x50 ;  /* 0x0000005000057882 */ /* 0x000fe20000000000 */
[----:B------:R-:W-:Y:S01]  /*0240*/  SHF.L.U32 R2, R5, R0, RZ ;  /* 0x0000000005027219 */ /* 0x000fe200000006ff */
[----:B------:R-:W-:Y:S01]  /*0250*/  ULEA UR5, UR6, UR5, 0x18 ;  /* 0x0000000506057291 */ /* 0x000fe2000f8ec0ff */
[----:B------:R-:W-:Y:S02]  /*0260*/  SHF.L.U32 R3, R4, R3, RZ ;  /* 0x0000000304037219 */ /* 0x000fe400000006ff */
[----:B------:R-:W-:Y:S02]  /*0270*/  SHF.L.U32 R0, R0, 0x5, RZ ;  /* 0x0000000500007819 */ /* 0x000fe400000006ff */
[----:B------:R-:W-:-:S05]  /*0280*/  LOP3.LUT R2, R3, R2, RZ, 0xfc, !PT ;  /* 0x0000000203027212 */ /* 0x000fca00078efcff */
[----:B------:R1:W-:Y:S04]  /*0290*/  ATOMS.OR RZ, [UR5], R2 ;  /* 0x00000002ffff798c */ /* 0x0003e8000b000005 */
[----:B------:R1:W-:Y:S01]  /*02a0*/  STS [UR4], R0 ;  /* 0x00000000ff007988 */ /* 0x0003e20008000804 */
[----:B------:R-:W-:Y:S05]  /*02b0*/  BRA `(.L_x_2) ;  /* 0x0000000000107947 */ /* 0x000fea0003800000 */
.L_x_1:
[----:B------:R-:W-:Y:S02]  /*02c0*/  MOV R0, 0xffffffff ;  /* 0xffffffff00007802 */ /* 0x000fe40000000f00 */
[----:B------:R-:W-:-:S03]  /*02d0*/  MOV R2, 0x300 ;  /* 0x0000030000027802 */ /* 0x000fc60000000f00 */
[----:B------:R1:W-:Y:S04]  /*02e0*/  STS [UR4], R0 ;  /* 0x00000000ff007988 */ /* 0x0003e80008000804 */
[----:B01----:R-:W-:Y:S05]  /*02f0*/  CALL.REL.NOINC `($__internal_1_$__cuda_sm10x_tcgen05_guardrail_trap_phase_invalid_during_alloc) ;  /* 0x0000009c00a47944 */ /* 0x003fea0003c00000 */
.L_x_2:
[----:B------:R-:W-:Y:S05]  /*0300*/  WARPSYNC.ALL ;  /* 0x0000000000007948 */ /* 0x000fea0003800000 */
[----:B------:R-:W-:Y:S01]  /*0310*/  NOP ;  /* 0x0000000000007918 */ /* 0x000fe20000000000 */
.L_x_0:
[----:B------:R-:W2:Y:S01]  /*0320*/  S2R R3, SR_CTAID.X ;  /* 0x0000000000037919 */ /* 0x000ea20000002500 */
[----:B------:R-:W3:Y:S01]  /*0330*/  S2UR UR6, SR_CgaCtaId ;  /* 0x00000000000679c3 */ /* 0x000ee20000008800 */
[----:B------:R-:W4:Y:S01]  /*0340*/  LDCU.64 UR4, c[0x0][0x3b0] ;  /* 0x00007600ff0477ac */ /* 0x000f220008000a00 */
[----:B------:R-:W-:Y:S01]  /*0350*/  LOP3.LUT R154, R39, 0x7f, RZ, 0xc0, !PT ;  /* 0x0000007f279a7812 */ /* 0x000fe200078ec0ff */
[----:B------:R-:W-:Y:S01]  /*0360*/  UMOV UR12, 0x400 ;  /* 0x00000400000c7882 */ /* 0x000fe20000000000 */
[----:B------:R-:W1:Y:S04]  /*0370*/  LDCU.64 UR26, c[0x0][0x358] ;  /* 0x00006b00ff1a77ac */ /* 0x000e680008000a00 */
[----:B------:R-:W4:Y:S08]  /*0380*/  S2UR UR10, SR_CTAID.Y ;  /* 0x00000000000a79c3 */ /* 0x000f300000002600 */
[----:B------:R-:W0:Y:S08]  /*0390*/  LDC.64 R6, c[0x0][0x380] ;  /* 0x0000e000ff067b82 */ /* 0x000e300000000a00 */
[----:B------:R-:W1:Y:S01]  /*03a0*/  LDC R33, c[0x0][0x3b8] ;  /* 0x0000ee00ff217b82 */ /* 0x000e620000000800 */
[----:B---3--:R-:W-:-:S07]  /*03b0*/  ULEA UR12, UR6, UR12, 0x18 ;  /* 0x0000000c060c7291 */ /* 0x008fce000f8ec0ff */
[----:B------:R-:W-:Y:S01]  /*03c0*/  BAR.SYNC.DEFER_BLOCKING 0x0 ;  /* 0x0000000000007b1d */ /* 0x000fe20000010000 */
[----:B-12---:R-:W-:Y:S01]  /*03d0*/  LEA R0, R3, R154, 0x7 ;  /* 0x0000009a03007211 */ /* 0x006fe200078e38ff */
[----:B----4-:R-:W-:-:S06]  /*03e0*/  UIMAD UR4, UR10, UR4, URZ ;  /* 0x000000040a0472a4 */ /* 0x010fcc000f8e02ff */
[----:B------:R-:W1:Y:S01]  /*03f0*/  LDC.64 R142, c[0x0][0x3c0] ;  /* 0x0000f000ff8e7b82 */ /* 0x000e620000000a00 */
[----:B------:R-:W-:Y:S01]  /*0400*/  IMAD R2, R0, UR5, RZ ;  /* 0x0000000500027c24 */ /* 0x000fe2000f8e02ff */
[----:B------:R-:W-:Y:S02]  /*0410*/  USHF.L.U32 UR7, UR4, 0x1, URZ ;  /* 0x0000000104077899 */ /* 0x000fe400080006ff */
[----:B------:R-:W-:Y:S01]  /*0420*/  UIMAD.WIDE UR4, UR4, 0x2, URZ ;  /* 0x00000002040478a5 */ /* 0x000fe2000f8e02ff */
[C---:B------:R-:W-:Y:S01]  /*0430*/  IMAD.HI R4, R2.reuse, 0x2, RZ ;  /* 0x0000000202047827 */ /* 0x040fe200078e02ff */
[----:B------:R-:W-:-:S04]  /*0440*/  SHF.L.U32 R3, R2, 0x1, RZ ;  /* 0x0000000102037819 */ /* 0x000fc800000006ff */
[----:B0-----:R-:W-:Y:S01]  /*0450*/  IADD3 R2, P1, P2, R3, UR7, R6 ;  /* 0x0000000703027c10 */ /* 0x001fe2000fa3e006 */
[----:B------:R-:W-:-:S03]  /*0460*/  IMAD R23, R33, 0xa, RZ ;  /* 0x0000000a21177824 */ /* 0x000fc600078e02ff */
[----:B------:R-:W-:Y:S01]  /*0470*/  IADD3.X R3, PT, PT, R4, UR5, R7, P1, P2 ;  /* 0x0000000504037c10 */ /* 0x000fe20008fe4407 */
[----:B------:R-:W0:Y:S01]  /*0480*/  LDS R40, [UR12] ;  /* 0x0000000cff287984 */ /* 0x000e220008000800 */
[C---:B------:R-:W-:Y:S02]  /*0490*/  SHF.L.U32 R7, R33.reuse, 0x1, RZ ;  /* 0x0000000121077819 */ /* 0x040fe400000006ff */
[C---:B------:R-:W-:Y:S01]  /*04a0*/  LEA R13, R33.reuse, R33, 0x2 ;  /* 0x00000021210d7211 */ /* 0x040fe200078e10ff */
[----:B------:R-:W-:Y:S01]  /*04b0*/  BAR.SYNC.DEFER_BLOCKING 0x0 ;  /* 0x0000000000007b1d */ /* 0x000fe20000010000 */
[-C--:B------:R-:W-:Y:S02]  /*04c0*/  LEA R6, P6, R33, R2.reuse, 0x2 ;  /* 0x0000000221067211 */ /* 0x080fe400078c10ff */
[CC--:B------:R-:W-:Y:S02]  /*04d0*/  IADD3 R4, P3, PT, R7.reuse, R2.reuse, RZ ;  /* 0x0000000207047210 */ /* 0x0c0fe40007f7e0ff */
[----:B------:R-:W-:Y:S01]  /*04e0*/  LEA.HI.X.SX32 R7, R7, R3, 0x1, P6 ;  /* 0x0000000307077211 */ /* 0x000fe200030f0eff */
[----:B------:R-:W-:Y:S01]  /*04f0*/  IMAD R5, R33, 0x12, RZ ;  /* 0x0000001221057824 */ /* 0x000fe200078e02ff */
[----:B------:R-:W-:Y:S01]  /*0500*/  IADD3 R12, P6, PT, R23, R2, RZ ;  /* 0x00000002170c7210 */ /* 0x000fe20007fde0ff */
[C---:B------:R-:W-:Y:S01]  /*0510*/  IMAD R15, R33.reuse, 0x6, RZ ;  /* 0x00000006210f7824 */ /* 0x040fe200078e02ff */
[----:B------:R-:W2:Y:S01]  /*0520*/  LDCU UR4, c[0x0][0x3c8] ;  /* 0x00007900ff0477ac */ /* 0x000ea20008000800 */
[----:B------:R-:W-:-:S02]  /*0530*/  LEA R9, R33, R33, 0x1 ;  /* 0x0000002121097211 */ /* 0x000fc400078e08ff */
[-C--:B------:R-:W-:Y:S02]  /*0540*/  LEA.HI.X.SX32 R13, R13, R3.reuse, 0x1, P6 ;  /* 0x000000030d0d7211 */ /* 0x080fe400030f0eff */
[-C--:B------:R-:W-:Y:S01]  /*0550*/  IADD3 R20, P2, PT, R5, R2.reuse, RZ ;  /* 0x0000000205147210 */ /* 0x080fe20007f5e0ff */
[C---:B------:R-:W-:Y:S01]  /*0560*/  IMAD R27, R33.reuse, 0xc, RZ ;  /* 0x0000000c211b7824 */ /* 0x040fe200078e02ff */
[CC--:B------:R-:W-:Y:S01]  /*0570*/  LEA.HI.X.SX32 R5, R33.reuse, R3.reuse, 0x1, P3 ;  /* 0x0000000321057211 */ /* 0x0c0fe200018f0eff */
[C---:B------:R-:W-:Y:S01]  /*0580*/  IMAD R31, R33.reuse, 0xe, RZ ;  /* 0x0000000e211f7824 */ /* 0x040fe200078e02ff */
[----:B------:R-:W-:Y:S02]  /*0590*/  SHF.L.U32 R11, R33, 0x2, RZ ;  /* 0x00000002210b7819 */ /* 0x000fe400000006ff */
[-C--:B------:R-:W-:Y:S02]  /*05a0*/  IADD3 R8, P5, PT, R15, R2.reuse, RZ ;  /* 0x000000020f087210 */ /* 0x080fe40007fbe0ff */
[C---:B------:R-:W-:Y:S01]  /*05b0*/  LEA R10, P3, R33.reuse, R2, 0x3 ;  /* 0x00000002210a7211 */ /* 0x040fe200078618ff */
[----:B------:R3:W5:Y:S01]  /*05c0*/  LDG.E.U16 R36, desc[UR26][R12.64] ;  /* 0x0000001a0c247981 */ /* 0x000762000c1e1500 */
[----:B------:R-:W-:Y:S01]  /*05d0*/  IMAD R29, R33, 0x14, RZ ;  /* 0x00000014211d7824 */ /* 0x000fe200078e02ff */
[----:B------:R-:W-:-:S02]  /*05e0*/  LEA.HI.X.SX32 R9, R9, R3, 0x1, P5 ;  /* 0x0000000309097211 */ /* 0x000fc400028f0eff */
[----:B------:R4:W5:Y:S01]  /*05f0*/  LDG.E.U16 R7, desc[UR26][R6.64] ;  /* 0x0000001a06077981 */ /* 0x000962000c1e1500 */
[----:B------:R-:W-:Y:S01]  /*0600*/  LEA.HI.X.SX32 R11, R11, R3, 0x1, P3 ;  /* 0x000000030b0b7211 */ /* 0x000fe200018f0eff */
[C---:B------:R-:W-:Y:S01]  /*0610*/  IMAD R37, R33.reuse, 0x16, RZ ;  /* 0x0000001621257824 */ /* 0x040fe200078e02ff */
[CC--:B------:R-:W-:Y:S01]  /*0620*/  LEA R17, R33.reuse, -R33.reuse, 0x3 ;  /* 0x8000002121117211 */ /* 0x0c0fe200078e18ff */
[C---:B------:R-:W-:Y:S01]  /*0630*/  IMAD R41, R33.reuse, 0x18, RZ ;  /* 0x0000001821297824 */ /* 0x040fe200078e02ff */
[C---:B------:R-:W-:Y:S01]  /*0640*/  SHF.L.U32 R19, R33.reuse, 0x3, RZ ;  /* 0x0000000321137819 */ /* 0x040fe200000006ff */
[----:B---3--:R-:W3:Y:S01]  /*0650*/  LDC.64 R12, c[0x0][0x388] ;  /* 0x0000e200ff0c7b82 */ /* 0x008ee20000000a00 */
[----:B------:R-:W-:Y:S01]  /*0660*/  IMAD R43, R33, 0x1a, RZ ;  /* 0x0000001a212b7824 */ /* 0x000fe200078e02ff */
[-C--:B------:R-:W-:Y:S01]  /*0670*/  IADD3 R14, P5, PT, R27, R2.reuse, RZ ;  /* 0x000000021b0e7210 */ /* 0x080fe20007fbe0ff */
[C---:B------:R-:W-:Y:S01]  /*0680*/  IMAD R45, R33.reuse, 0x1c, RZ ;  /* 0x0000001c212d7824 */ /* 0x040fe200078e02ff */
[----:B----4-:R-:W-:Y:S01]  /*0690*/  SHF.R.U32.HI R6, RZ, 0x4, R39 ;  /* 0x00000004ff067819 */ /* 0x010fe20000011627 */
[----:B------:R-:W-:Y:S01]  /*06a0*/  IMAD R47, R33, 0x1e, RZ ;  /* 0x0000001e212f7824 */ /* 0x000fe200078e02ff */
[-C--:B------:R-:W-:Y:S01]  /*06b0*/  IADD3 R16, P3, PT, R31, R2.reuse, RZ ;  /* 0x000000021f107210 */ /* 0x080fe20007f7e0ff */
[C---:B------:R-:W-:Y:S01]  /*06c0*/  IMAD R25, R33.reuse, 0xb, RZ ;  /* 0x0000000b21197824 */ /* 0x040fe200078e02ff */
[C---:B------:R-:W-:Y:S01]  /*06d0*/  LEA R18, P6, R33.reuse, R2, 0x4 ;  /* 0x0000000221127211 */ /* 0x040fe200078c20ff */
[----:B------:R4:W5:Y:S01]  /*06e0*/  LDG.E.U16 R35, desc[UR26][R2.64] ;  /* 0x0000001a02237981 */ /* 0x000962000c1e1500 */
[----:B------:R-:W-:-:S02]  /*06f0*/  LEA R21, R33, R33, 0x3 ;  /* 0x0000002121157211 */ /* 0x000fc400078e18ff */
[-C--:B------:R-:W-:Y:S01]  /*0700*/  IADD3 R22, P1, PT, R29, R2.reuse, RZ ;  /* 0x000000021d167210 */ /* 0x080fe20007f3e0ff */
[----:B------:R-:W-:Y:S01]  /*0710*/  IMAD R29, R33, 0xd, RZ ;  /* 0x0000000d211d7824 */ /* 0x000fe200078e02ff */
[----:B------:R-:W-:Y:S01]  /*0720*/  SGXT.U32 R6, R6, 0x3 ;  /* 0x000000030606781a */ /* 0x000fe20000000000 */
[----:B------:R0:W5:Y:S01]  /*0730*/  LDG.E.U16 R32, desc[UR26][R4.64] ;  /* 0x0000001a04207981 */ /* 0x000162000c1e1500 */
[-C--:B------:R-:W-:Y:S02]  /*0740*/  LEA.HI.X.SX32 R15, R15, R3.reuse, 0x1, P5 ;  /* 0x000000030f0f7211 */ /* 0x080fe400028f0eff */
[-C--:B------:R-:W-:Y:S01]  /*0750*/  LEA.HI.X.SX32 R17, R17, R3.reuse, 0x1, P3 ;  /* 0x0000000311117211 */ /* 0x080fe200018f0eff */
[----:B-1----:R-:W-:Y:S01]  /*0760*/  IMAD R142, R142, UR10, RZ ;  /* 0x0000000a8e8e7c24 */ /* 0x002fe2000f8e02ff */
[----:B------:R-:W-:Y:S01]  /*0770*/  LEA.HI.X.SX32 R19, R19, R3, 0x1, P6 ;  /* 0x0000000313137211 */ /* 0x000fe200030f0eff */
[----:B------:R1:W5:Y:S01]  /*0780*/  LDG.E.U16 R34, desc[UR26][R8.64] ;  /* 0x0000001a08227981 */ /* 0x000362000c1e1500 */
[----:B------:R-:W-:-:S02]  /*0790*/  IADD3 R24, P4, PT, R37, R2, RZ ;  /* 0x0000000225187210 */ /* 0x000fc40007f9e0ff */
[-C--:B------:R-:W-:Y:S01]  /*07a0*/  IADD3 R26, P5, PT, R41, R2.reuse, RZ ;  /* 0x00000002291a7210 */ /* 0x080fe20007fbe0ff */
[----:B------:R0:W5:Y:S01]  /*07b0*/  LDG.E.U16 R11, desc[UR26][R10.64] ;  /* 0x0000001a0a0b7981 */ /* 0x000162000c1e1500 */
[-C--:B------:R-:W-:Y:S02]  /*07c0*/  IADD3 R28, P3, PT, R43, R2.reuse, RZ ;  /* 0x000000022b1c7210 */ /* 0x080fe40007f7e0ff */
[-C--:B------:R-:W-:Y:S02]  /*07d0*/  IADD3 R30, P6, PT, R45, R2.reuse, RZ ;  /* 0x000000022d1e7210 */ /* 0x080fe40007fde0ff */
[----:B------:R-:W-:Y:S02]  /*07e0*/  LEA.HI.X.SX32 R21, R21, R3, 0x1, P2 ;  /* 0x0000000315157211 */ /* 0x000fe400010f0eff */
[----:B------:R-:W-:Y:S01]  /*07f0*/  LEA R33, R33, -R33, 0x4 ;  /* 0x8000002121217211 */ /* 0x000fe200078e20ff */
[----:B------:R-:W-:Y:S01]  /*0800*/  IMAD R6, R6, R143, RZ ;  /* 0x0000008f06067224 */ /* 0x000fe200078e02ff */
[----:B----4-:R-:W-:Y:S01]  /*0810*/  IADD3 R2, P2, PT, R47, R2, RZ ;  /* 0x000000022f027210 */ /* 0x010fe20007f5e0ff */
[----:B------:R-:W5:Y:S01]  /*0820*/  LDG.E.U16 R15, desc[UR26][R14.64] ;  /* 0x0000001a0e0f7981 */ /* 0x000f62000c1e1500 */
[----:B0-----:R-:W-:-:S02]  /*0830*/  LOP3.LUT R4, R39, 0xf, RZ, 0xc0, !PT ;  /* 0x0000000f27047812 */ /* 0x001fc400078ec0ff */
[-C--:B------:R-:W-:Y:S01]  /*0840*/  LEA.HI.X.SX32 R23, R23, R3.reuse, 0x1, P1 ;  /* 0x0000000317177211 */ /* 0x080fe200008f0eff */
[----:B------:R-:W5:Y:S01]  /*0850*/  LDG.E.U16 R16, desc[UR26][R16.64] ;  /* 0x0000001a10107981 */ /* 0x000f62000c1e1500 */
[-C--:B------:R-:W-:Y:S02]  /*0860*/  LEA.HI.X.SX32 R25, R25, R3.reuse, 0x1, P4 ;  /* 0x0000000319197211 */ /* 0x080fe400020f0eff */
[-C--:B------:R-:W-:Y:S01]  /*0870*/  LEA.HI.X.SX32 R27, R27, R3.reuse, 0x1, P5 ;  /* 0x000000031b1b7211 */ /* 0x080fe200028f0eff */
[----:B------:R-:W5:Y:S01]  /*0880*/  LDG.E.U16 R19, desc[UR26][R18.64] ;  /* 0x0000001a12137981 */ /* 0x000f62000c1e1500 */
[-C--:B------:R-:W-:Y:S02]  /*0890*/  LEA.HI.X.SX32 R29, R29, R3.reuse, 0x1, P3 ;  /* 0x000000031d1d7211 */ /* 0x080fe400018f0eff */
[-C--:B------:R-:W-:Y:S01]  /*08a0*/  LEA.HI.X.SX32 R31, R31, R3.reuse, 0x1, P6 ;  /* 0x000000031f1f7211 */ /* 0x080fe200030f0eff */
[----:B--2---:R-:W-:Y:S01]  /*08b0*/  IMAD R4, R4, UR4, RZ ;  /* 0x0000000404047c24 */ /* 0x004fe2000f8e02ff */
[----:B------:R-:W-:Y:S01]  /*08c0*/  LEA.HI.X.SX32 R3, R33, R3, 0x1, P2 ;  /* 0x0000000321037211 */ /* 0x000fe200010f0eff */
[----:B------:R-:W5:Y:S01]  /*08d0*/  LDG.E.U16 R20, desc[UR26][R20.64] ;  /* 0x0000001a14147981 */ /* 0x000f62000c1e1500 */
[----:B-1----:R-:W-:-:S03]  /*08e0*/  LEA R8, R143, R6, 0x3 ;  /* 0x000000068f087211 */ /* 0x002fc600078e18ff */
[----:B------:R0:W5:Y:S01]  /*08f0*/  LDG.E.U16 R38, desc[UR26][R2.64] ;  /* 0x0000001a02267981 */ /* 0x000162000c1e1500 */
[----:B------:R-:W-:Y:S02]  /*0900*/  LEA R10, R143, R8, 0x3 ;  /* 0x000000088f0a7211 */ /* 0x000fe400078e18ff */
[----:B------:R-:W-:Y:S01]  /*0910*/  SHF.R.U32.HI R5, RZ, 0x5, R39 ;  /* 0x00000005ff057819 */ /* 0x000fe20000011627 */
[----:B------:R1:W5:Y:S01]  /*0920*/  LDG.E.U16 R23, desc[UR26][R22.64] ;  /* 0x0000001a16177981 */ /* 0x000362000c1e1500 */
[----:B------:R-:W-:Y:S02]  /*0930*/  LOP3.LUT R138, R39, 0x40, RZ, 0xc0, !PT ;  /* 0x00000040278a7812 */ /* 0x000fe400078ec0ff */
[----:B------:R-:W-:Y:S01]  /*0940*/  R2UR UR11, R40 ;  /* 0x00000000280b72ca */ /* 0x000fe200000e0000 */
[----:B------:R1:W5:Y:S01]  /*0950*/  LDG.E.U16 R24, desc[UR26][R24.64] ;  /* 0x0000001a18187981 */ /* 0x000362000c1e1500 */
[----:B0-----:R-:W-:Y:S02]  /*0960*/  SHF.L.U32 R2, R4, 0x1, RZ ;  /* 0x0000000104027819 */ /* 0x001fe400000006ff */
[----:B------:R-:W-:Y:S01]  /*0970*/  SHF.L.U32 R3, R142, 0x1, RZ ;  /* 0x000000018e037819 */ /* 0x000fe200000006ff */
[----:B------:R-:W-:Y:S01]  /*0980*/  IMAD.HI R4, R4, 0x2, RZ ;  /* 0x0000000204047827 */ /* 0x000fe200078e02ff */
[----:B------:R1:W5:Y:S02]  /*0990*/  LDG.E.U16 R27, desc[UR26][R26.64] ;  /* 0x0000001a1a1b7981 */ /* 0x000364000c1e1500 */
[----:B---3--:R-:W-:Y:S01]  /*09a0*/  IADD3 R145, P1, P2, R2, R12, R3 ;  /* 0x0000000c02917210 */ /* 0x008fe20007a3e003 */
[----:B------:R-:W-:Y:S01]  /*09b0*/  IMAD.HI R142, R142, 0x2, RZ ;  /* 0x000000028e8e7827 */ /* 0x000fe200078e02ff */
[----:B------:R-:W-:Y:S01]  /*09c0*/  LEA R12, R143, R10, 0x3 ;  /* 0x0000000a8f0c7211 */ /* 0x000fe200078e18ff */
[----:B------:R1:W5:Y:S01]  /*09d0*/  LDG.E.U16 R28, desc[UR26][R28.64] ;  /* 0x0000001a1c1c7981 */ /* 0x000362000c1e1500 */
[----:B------:R-:W-:-:S02]  /*09e0*/  SHF.L.U32 R3, R39, 0x1, RZ ;  /* 0x0000000127037819 */ /* 0x000fc400000006ff */
[----:B------:R-:W-:Y:S01]  /*09f0*/  LEA.HI R2, R39, 0x38, RZ, 0x1c ;  /* 0x0000003827027811 */ /* 0x000fe200078fe0ff */
[----:B------:R1:W5:Y:S01]  /*0a00*/  LDG.E.U16 R31, desc[UR26][R30.64] ;  /* 0x0000001a1e1f7981 */ /* 0x000362000c1e1500 */
[----:B------:R-:W-:Y:S02]  /*0a10*/  LEA R14, R143, R12, 0x3 ;  /* 0x0000000c8f0e7211 */ /* 0x000fe400078e18ff */
[----:B------:R-:W-:Y:S02]  /*0a20*/  IADD3.X R13, PT, PT, R4, R13, R142, P1, P2 ;  /* 0x0000000d040d7210 */ /* 0x000fe40000fe448e */
[----:B------:R-:W-:Y:S02]  /*0a30*/  LEA.HI R4, R39, 0x78, RZ, 0x1c ;  /* 0x0000007827047811 */ /* 0x000fe400078fe0ff */
[----:B------:R-:W-:Y:S01]  /*0a40*/  LOP3.LUT R9, R3, 0x7e, RZ, 0xc0, !PT ;  /* 0x0000007e03097812 */ /* 0x000fe200078ec0ff */
[----:B------:R-:W-:Y:S01]  /*0a50*/  IMAD R3, R2, R143, RZ ;  /* 0x0000008f02037224 */ /* 0x000fe200078e02ff */
[----:B------:R-:W-:-:S02]  /*0a60*/  LEA R2, R143, R14, 0x3 ;  /* 0x0000000e8f027211 */ /* 0x000fc400078e18ff */
[----:B------:R-:W-:Y:S01]  /*0a70*/  R2UR UR19, R5 ;  /* 0x00000000051372ca */ /* 0x000fe200000e0000 */
[----:B------:R-:W-:Y:S01]  /*0a80*/  IMAD R5, R4, R143, RZ ;  /* 0x0000008f04057224 */ /* 0x000fe200078e02ff */
[-C--:B------:R-:W-:Y:S02]  /*0a90*/  LEA R174, P1, R6, R145.reuse, 0x1 ;  /* 0x0000009106ae7211 */ /* 0x080fe400078208ff */
[C---:B------:R-:W-:Y:S02]  /*0aa0*/  LEA R4, R143.reuse, R2, 0x3 ;  /* 0x000000028f047211 */ /* 0x040fe400078e18ff */
[----:B------:R-:W-:Y:S02]  /*0ab0*/  LEA R172, P2, R8, R145, 0x1 ;  /* 0x0000009108ac7211 */ /* 0x000fe400078408ff */
[----:B------:R-:W-:Y:S02]  /*0ac0*/  LEA.HI.X.SX32 R175, R6, R13, 0x1, P1 ;  /* 0x0000000d06af7211 */ /* 0x000fe400008f0eff */
[----:B------:R-:W-:-:S02]  /*0ad0*/  LEA R6, R143, R4, 0x4 ;  /* 0x000000048f067211 */ /* 0x000fc400078e20ff */
[----:B------:R-:W-:Y:S02]  /*0ae0*/  LEA.HI.X.SX32 R173, R8, R13, 0x1, P2 ;  /* 0x0000000d08ad7211 */ /* 0x000fe400010f0eff */
[-C--:B------:R-:W-:Y:S02]  /*0af0*/  LEA R170, P1, R10, R145.reuse, 0x1 ;  /* 0x000000910aaa7211 */ /* 0x080fe400078208ff */
[C---:B------:R-:W-:Y:S02]  /*0b00*/  LEA R8, R143.reuse, R6, 0x3 ;  /* 0x000000068f087211 */ /* 0x040fe400078e18ff */
[----:B------:R-:W-:Y:S02]  /*0b10*/  LEA R168, P2, R12, R145, 0x1 ;  /* 0x000000910ca87211 */ /* 0x000fe400078408ff */
[----:B------:R-:W-:Y:S02]  /*0b20*/  LEA.HI.X.SX32 R171, R10, R13, 0x1, P1 ;  /* 0x0000000d0aab7211 */ /* 0x000fe400008f0eff */
[----:B------:R-:W-:-:S02]  /*0b30*/  LEA R10, R143, R8, 0x3 ;  /* 0x000000088f0a7211 */ /* 0x000fc400078e18ff */
[----:B------:R-:W-:Y:S02]  /*0b40*/  LEA R160, P3, R3, R145, 0x1 ;  /* 0x0000009103a07211 */ /* 0x000fe400078608ff */
[----:B------:R-:W-:Y:S02]  /*0b50*/  LEA.HI.X.SX32 R169, R12, R13, 0x1, P2 ;  /* 0x0000000d0ca97211 */ /* 0x000fe400010f0eff */
[----:B------:R-:W-:Y:S02]  /*0b60*/  LEA R164, P2, R2, R145, 0x1 ;  /* 0x0000009102a47211 */ /* 0x000fe400078408ff */
[----:B------:R-:W-:Y:S02]  /*0b70*/  LEA R12, R143, R10, 0x3 ;  /* 0x0000000a8f0c7211 */ /* 0x000fe400078e18ff */
[----:B------:R-:W-:Y:S02]  /*0b80*/  LEA.HI.X.SX32 R161, R3, R13, 0x1, P3 ;  /* 0x0000000d03a17211 */ /* 0x000fe400018f0eff */
[----:B------:R-:W-:-:S02]  /*0b90*/  LEA R162, P3, R4, R145, 0x1 ;  /* 0x0000009104a27211 */ /* 0x000fc400078608ff */
[----:B------:R-:W-:Y:S02]  /*0ba0*/  LEA.HI.X.SX32 R165, R2, R13, 0x1, P2 ;  /* 0x0000000d02a57211 */ /* 0x000fe400010f0eff */
[C---:B------:R-:W-:Y:S02]  /*0bb0*/  LEA R2, R143.reuse, R12, 0x3 ;  /* 0x0000000c8f027211 */ /* 0x040fe400078e18ff */
[----:B------:R-:W-:Y:S02]  /*0bc0*/  LEA R166, P1, R14, R145, 0x1 ;  /* 0x000000910ea67211 */ /* 0x000fe400078208ff */
[-C--:B------:R-:W-:Y:S02]  /*0bd0*/  LEA.HI.X.SX32 R163, R4, R13.reuse, 0x1, P3 ;  /* 0x0000000d04a37211 */ /* 0x080fe400018f0eff */
[----:B------:R-:W-:Y:S02]  /*0be0*/  LEA R4, R143, R2, 0x3 ;  /* 0x000000028f047211 */ /* 0x000fe400078e18ff */
[----:B------:R-:W-:-:S02]  /*0bf0*/  LEA.HI.X.SX32 R167, R14, R13, 0x1, P1 ;  /* 0x0000000d0ea77211 */ /* 0x000fc400008f0eff */
[-C--:B------:R-:W-:Y:S02]  /*0c00*/  LEA R140, P4, R5, R145.reuse, 0x1 ;  /* 0x00000091058c7211 */ /* 0x080fe400078808ff */
[-C--:B------:R-:W-:Y:S02]  /*0c10*/  LEA R158, P1, R6, R145.reuse, 0x1 ;  /* 0x00000091069e7211 */ /* 0x080fe400078208ff */
[-C--:B------:R-:W-:Y:S02]  /*0c20*/  LEA R156, P2, R8, R145.reuse, 0x1 ;  /* 0x00000091089c7211 */ /* 0x080fe400078408ff */
[----:B------:R-:W-:Y:S02]  /*0c30*/  LEA R152, P3, R10, R145, 0x1 ;  /* 0x000000910a987211 */ /* 0x000fe400078608ff */
[----:B------:R-:W-:Y:S02]  /*0c40*/  LEA R3, R143, R4, 0x3 ;  /* 0x000000048f037211 */ /* 0x000fe400078e18ff */
[----:B------:R-:W-:-:S02]  /*0c50*/  LEA.HI.X.SX32 R141, R5, R13, 0x1, P4 ;  /* 0x0000000d058d7211 */ /* 0x000fc400020f0eff */
[-C--:B------:R-:W-:Y:S02]  /*0c60*/  LEA.HI.X.SX32 R159, R6, R13.reuse, 0x1, P1 ;  /* 0x0000000d069f7211 */ /* 0x080fe400008f0eff */
[-C--:B------:R-:W-:Y:S02]  /*0c70*/  LEA.HI.X.SX32 R157, R8, R13.reuse, 0x1, P2 ;  /* 0x0000000d089d7211 */ /* 0x080fe400010f0eff */
[----:B------:R-:W-:Y:S02]  /*0c80*/  LEA.HI.X.SX32 R153, R10, R13, 0x1, P3 ;  /* 0x0000000d0a997211 */ /* 0x000fe400018f0eff */
[----:B------:R-:W-:Y:S02]  /*0c90*/  LEA R138, R138, R9, 0x5 ;  /* 0x000000098a8a7211 */ /* 0x000fe400078e28ff */
[-C--:B------:R-:W-:Y:S02]  /*0ca0*/  LEA R150, P1, R12, R145.reuse, 0x1 ;  /* 0x000000910c967211 */ /* 0x080fe400078208ff */
[----:B------:R-:W-:-:S02]  /*0cb0*/  LEA R148, P2, R2, R145, 0x1 ;  /* 0x0000009102947211 */ /* 0x000fc400078408ff */
[-C--:B------:R-:W-:Y:S02]  /*0cc0*/  LEA R146, P3, R4, R145.reuse, 0x1 ;  /* 0x0000009104927211 */ /* 0x080fe400078608ff */
[C---:B------:R-:W-:Y:S02]  /*0cd0*/  LEA R144, P4, R3.reuse, R145, 0x1 ;  /* 0x0000009103907211 */ /* 0x040fe400078808ff */
[-C--:B------:R-:W-:Y:S02]  /*0ce0*/  LEA.HI.X.SX32 R151, R12, R13.reuse, 0x1, P1 ;  /* 0x0000000d0c977211 */ /* 0x080fe400008f0eff */
[-C--:B------:R-:W-:Y:S02]  /*0cf0*/  LEA.HI.X.SX32 R149, R2, R13.reuse, 0x1, P2 ;  /* 0x0000000d02957211 */ /* 0x080fe400010f0eff */
[-C--:B------:R-:W-:Y:S02]  /*0d00*/  LEA.HI.X.SX32 R147, R4, R13.reuse, 0x1, P3 ;  /* 0x0000000d04937211 */ /* 0x080fe400018f0eff */
[----:B------:R-:W-:-:S02]  /*0d10*/  LEA.HI.X.SX32 R145, R3, R13, 0x1, P4 ;  /* 0x0000000d03917211 */ /* 0x000fc400020f0eff */
[----:B------:R-:W-:Y:S01]  /*0d20*/  LOP3.LUT R137, R138, 0x10, RZ, 0x3c, !PT ;  /* 0x000000108a897812 */ /* 0x000fe200078e3cff */
[----:B-1----:R-:W-:Y:S06]  /*0d30*/  @P0 BRA `(.L_x_5) ;  /* 0x0000000000180947 */ /* 0x002fec0003800000 */
[----:B------:R-:W-:Y:S01]  /*0d40*/  ELECT P1, URZ, PT ;  /* 0x0000000000ff782f */ /* 0x000fe20003820000 */
[----:B------:R-:W-:Y:S01]  /*0d50*/  HFMA2 R2, -RZ, RZ, 0, 5.9604644775390625e-08 ;  /* 0x00000001ff027431 */ /* 0x000fe200000001ff */
[----:B------:R-:W-:Y:S01]  /*0d60*/  UMOV UR4, 0x40 ;  /* 0x0000004000047882 */ /* 0x000fe20000000000 */
[----:B------:R-:W-:Y:S01]  /*0d70*/  UVIRTCOUNT.DEALLOC.SMPOOL 0x80 ;  /* 0x000000800000784c */ /* 0x000fe20000000000 */
[----:B------:R-:W-:-:S09]  /*0d80*/  ULEA UR4, UR6, UR4, 0x18 ;  /* 0x0000000406047291 */ /* 0x000fd2000f8ec0ff */
[----:B------:R0:W-:Y:S03]  /*0d90*/  @P1 STS.U8 [UR4], R2 ;  /* 0x00000002ff001988 */ /* 0x0001e60008000004 */
.L_x_5:
[----:B------:R-:W-:Y:S01]  /*0da0*/  USHF.L.U32 UR4, UR19, 0x15, URZ ;  /* 0x0000001513047899 */ /* 0x000fe200080006ff */
[C---:B------:R-:W-:Y:S01]  /*0db0*/  LOP3.LUT R136, R138.reuse, 0x20, RZ, 0x3c, !PT ;  /* 0x000000208a887812 */ /* 0x040fe200078e3cff */
[----:B-----5:R1:W-:Y:S01]  /*0dc0*/  STS.U16 [R138+UR12+0x400], R19 ;  /* 0x000400138a007988 */ /* 0x0203e2000800040c */
[C---:B------:R-:W-:Y:S01]  /*0dd0*/  LOP3.LUT R135, R138.reuse, 0x30, RZ, 0x3c, !PT ;  /* 0x000000308a877812 */ /* 0x040fe200078e3cff */
[----:B------:R-:W-:Y:S01]  /*0de0*/  ULOP3.LUT UR4, UR4, 0x600000, URZ, 0xc0, !UPT ;  /* 0x0060000004047892 */ /* 0x000fe2000f8ec0ff */
[C---:B------:R-:W-:Y:S01]  /*0df0*/  LOP3.LUT R134, R138.reuse, 0x40, RZ, 0x3c, !PT ;  /* 0x000000408a867812 */ /* 0x040fe200078e3cff */
[----:B------:R-:W-:Y:S01]  /*0e00*/  STS.U16 [R138+UR12], R35 ;  /* 0x000000238a007988 */ /* 0x000fe2000800040c */
[C---:B------:R-:W-:Y:S01]  /*0e10*/  LOP3.LUT R133, R138.reuse, 0x50, RZ, 0x3c, !PT ;  /* 0x000000508a857812 */ /* 0x040fe200078e3cff */
[----:B------:R-:W-:Y:S01]  /*0e20*/  UIADD3 UR13, UPT, UPT, UR11, UR4, URZ ;  /* 0x000000040b0d7290 */ /* 0x000fe2000fffe0ff */
[C---:B------:R-:W-:Y:S01]  /*0e30*/  LOP3.LUT R132, R138.reuse, 0x60, RZ, 0x3c, !PT ;  /* 0x000000608a847812 */ /* 0x040fe200078e3cff */
[----:B------:R-:W-:Y:S01]  /*0e40*/  STS.U16 [R137+UR12+0x80], R32 ;  /* 0x0000802089007988 */ /* 0x000fe2000800040c */
[----:B------:R-:W-:Y:S01]  /*0e50*/  LOP3.LUT R3, R138, 0x70, RZ, 0x3c, !PT ;  /* 0x000000708a037812 */ /* 0x000fe200078e3cff */
[----:B------:R-:W-:Y:S01]  /*0e60*/  UMOV UR5, 0x1 ;  /* 0x0000000100057882 */ /* 0x000fe20000000000 */
[----:B------:R-:W-:Y:S01]  /*0e70*/  LOP3.LUT P1, RZ, R39, 0x7f, RZ, 0xc0, !PT ;  /* 0x0000007f27ff7812 */ /* 0x000fe2000782c0ff */
[----:B------:R-:W-:Y:S01]  /*0e80*/  STS.U16 [R137+UR12+0x480], R20 ;  /* 0x0004801489007988 */ /* 0x000fe2000800040c */
[----:B------:R-:W-:Y:S01]  /*0e90*/  UIADD3 UR14, UPT, UPT, UR12, 0x4000, URZ ;  /* 0x000040000c0e7890 */ /* 0x000fe2000fffe0ff */
[----:B------:R-:W-:Y:S01]  /*0ea0*/  PRMT R5, RZ, 0x7610, R5 ;  /* 0x00007610ff057816 */ /* 0x000fe20000000005 */
[----:B------:R-:W2:Y:S01]  /*0eb0*/  LDCU UR15, c[0x0][0x3f0] ;  /* 0x00007e00ff0f77ac */ /* 0x000ea20008000800 */
[----:B------:R3:W-:Y:S01]  /*0ec0*/  STS.U16 [R136+UR12+0x100], R7 ;  /* 0x0001000788007988 */ /* 0x0007e2000800040c */
[----:B------:R-:W-:-:S02]  /*0ed0*/  PRMT R13, RZ, 0x7610, R13 ;  /* 0x00007610ff0d7816 */ /* 0x000fc4000000000d */
[----:B------:R-:W-:Y:S01]  /*0ee0*/  PRMT R17, RZ, 0x7610, R17 ;  /* 0x00007610ff117816 */ /* 0x000fe20000000011 */
[----:B------:R4:W-:Y:S01]  /*0ef0*/  STS.U16 [R136+UR12+0x500], R23 ;  /* 0x0005001788007988 */ /* 0x0009e2000800040c */
[----:B-1----:R-:W-:Y:S02]  /*0f00*/  PRMT R19, RZ, 0x7610, R19 ;  /* 0x00007610ff137816 */ /* 0x002fe40000000013 */
[----:B------:R-:W-:Y:S01]  /*0f10*/  PRMT R21, RZ, 0x7610, R21 ;  /* 0x00007610ff157816 */ /* 0x000fe20000000015 */
[----:B------:R-:W-:Y:S01]  /*0f20*/  STS.U16 [R135+UR12+0x180], R34 ;  /* 0x0001802287007988 */ /* 0x000fe2000800040c */
[----:B------:R-:W-:Y:S01]  /*0f30*/  VOTEU.ALL UP0, P1 ;  /* 0x0000000000ff7886 */ /* 0x000fe20000800000 */
[----:B------:R-:W-:Y:S01]  /*0f40*/  VOTEU.ALL UP1, P1 ;  /* 0x0000000000ff7886 */ /* 0x000fe20000820000 */
[----:B---3--:R-:W-:Y:S01]  /*0f50*/  PRMT R7, RZ, 0x7610, R7 ;  /* 0x00007610ff077816 */ /* 0x008fe20000000007 */
[----:B------:R-:W-:Y:S01]  /*0f60*/  STS.U16 [R135+UR12+0x580], R24 ;  /* 0x0005801887007988 */ /* 0x000fe2000800040c */
[----:B------:R-:W-:Y:S01]  /*0f70*/  PRMT R25, RZ, 0x7610, R25 ;  /* 0x00007610ff197816 */ /* 0x000fe20000000019 */
[----:B------:R-:W-:-:S04]  /*0f80*/  @!UP0 UIADD3 UR6, UPT, UPT, -UR5, 0x100000, URZ ;  /* 0x0010000005068890 */ /* 0x000fc8000fffe1ff */
[----:B------:R-:W-:Y:S02]  /*0f90*/  @!UP0 USHF.L.U32 UR7, UR6, 0xb, URZ ;  /* 0x0000000b06078899 */ /* 0x000fe400080006ff */
[----:B------:R-:W-:Y:S01]  /*0fa0*/  @!UP0 USHF.L.U32 UR6, UR6, 0x1, URZ ;  /* 0x0000000106068899 */ /* 0x000fe200080006ff */
[----:B------:R1:W-:Y:S01]  /*0fb0*/  STS.U16 [R134+UR12+0x200], R11 ;  /* 0x0002000b86007988 */ /* 0x0003e2000800040c */
[----:B--2---:R-:W-:Y:S02]  /*0fc0*/  ISETP.LT.AND P2, PT, RZ, UR15, PT ;  /* 0x0000000fff007c0c */ /* 0x004fe4000bf41270 */
[----:B----4-:R-:W-:Y:S01]  /*0fd0*/  PRMT R23, RZ, 0x7610, R23 ;  /* 0x00007610ff177816 */ /* 0x010fe20000000017 */
[----:B------:R2:W-:Y:S01]  /*0fe0*/  STS.U16 [R134+UR12+0x600], R27 ;  /* 0x0006001b86007988 */ /* 0x0005e2000800040c */
[----:B------:R-:W-:Y:S02]  /*0ff0*/  PRMT R29, RZ, 0x7610, R29 ;  /* 0x00007610ff1d7816 */ /* 0x000fe4000000001d */
[----:B------:R-:W-:Y:S01]  /*1000*/  PRMT R33, RZ, 0x7610, R33 ;  /* 0x00007610ff217816 */ /* 0x000fe20000000021 */
[----:B------:R-:W-:Y:S01]  /*1010*/  STS.U16 [R133+UR12+0x280], R36 ;  /* 0x0002802485007988 */ /* 0x000fe2000800040c */
[----:B------:R-:W-:-:S02]  /*1020*/  PRMT R35, RZ, 0x7610, R35 ;  /* 0x00007610ff237816 */ /* 0x000fc40000000023 */
[----:B-1----:R-:W-:Y:S01]  /*1030*/  PRMT R11, RZ, 0x7610, R11 ;  /* 0x00007610ff0b7816 */ /* 0x002fe2000000000b */
[----:B------:R-:W-:Y:S01]  /*1040*/  STS.U16 [R133+UR12+0x680], R28 ;  /* 0x0006801c85007988 */ /* 0x000fe2000800040c */
[----:B------:R-:W-:Y:S02]  /*1050*/  PRMT R37, RZ, 0x7610, R37 ;  /* 0x00007610ff257816 */ /* 0x000fe40000000025 */
[----:B--2---:R-:W-:Y:S01]  /*1060*/  PRMT R27, RZ, 0x7610, R27 ;  /* 0x00007610ff1b7816 */ /* 0x004fe2000000001b */
[----:B------:R1:W-:Y:S04]  /*1070*/  STS.U16 [R132+UR12+0x300], R15 ;  /* 0x0003000f84007988 */ /* 0x0003e8000800040c */
[----:B------:R2:W-:Y:S04]  /*1080*/  STS.U16 [R132+UR12+0x700], R31 ;  /* 0x0007001f84007988 */ /* 0x0005e8000800040c */
[----:B------:R3:W-:Y:S01]  /*1090*/  STS.U16 [R3+UR12+0x380], R16 ;  /* 0x0003801003007988 */ /* 0x0007e2000800040c */
[----:B-1----:R-:W-:-:S03]  /*10a0*/  PRMT R15, RZ, 0x7610, R15 ;  /* 0x00007610ff0f7816 */ /* 0x002fc6000000000f */
[----:B------:R3:W-:Y:S01]  /*10b0*/  STS.U16 [R3+UR12+0x780], R38 ;  /* 0x0007802603007988 */ /* 0x0007e2000800040c */
[----:B--2---:R-:W-:Y:S01]  /*10c0*/  PRMT R31, RZ, 0x7610, R31 ;  /* 0x00007610ff1f7816 */ /* 0x004fe2000000001f */
[----:B------:R-:W-:Y:S01]  /*10d0*/  STTM.x16 tmem[UR13], RZ ;  /* 0x000000ff000079ed */ /* 0x000fe2000824000d */
[----:B------:R-:W1:Y:S02]  /*10e0*/  FENCE.VIEW.ASYNC.T ;  /* 0x00000000000073c6 */ /* 0x000e640000000200 */
[----:B-1----:R-:W-:Y:S06]  /*10f0*/  BAR.SYNC.DEFER_BLOCKING 0x0 ;  /* 0x0000000000007b1d */ /* 0x002fec0000010000 */
[----:B------:R-:W1:Y:S02]  /*1100*/  FENCE.VIEW.ASYNC.S ;  /* 0x00000000000073c6 */ /* 0x000e640000000000 */
[----:B-1----:R1:W2:Y:S02]  /*1110*/  @!UP1 SYNCS.EXCH.64 URZ, [UR14], UR6 ;  /* 0x000000060eff95b2 */ /* 0x0022a40008000100 */
[----:B--2---:R-:W-:Y:S06]  /*1120*/  BAR.SYNC.DEFER_BLOCKING 0x0 ;  /* 0x0000000000007b1d */ /* 0x004fec0000010000 */
[----:B------:R-:W2:Y:S04]  /*1130*/  @P2 LDG.E.U16 R5, desc[UR26][R174.64] ;  /* 0x0000001aae052981 */ /* 0x000ea8000c1e1500 */
[----:B------:R-:W4:Y:S04]  /*1140*/  @P2 LDG.E.U16 R7, desc[UR26][R172.64] ;  /* 0x0000001aac072981 */ /* 0x000f28000c1e1500 */
[----:B------:R-:W3:Y:S04]  /*1150*/  @P2 LDG.E.U16 R11, desc[UR26][R170.64] ;  /* 0x0000001aaa0b2981 */ /* 0x000ee8000c1e1500 */
        /* <DEDUP_REMOVED lines=12> */
[----:B------:R-:W3:Y:S01]  /*1220*/  @P2 LDG.E.U16 R37, desc[UR26][R140.64] ;  /* 0x0000001a8c252981 */ /* 0x000ee2000c1e1500 */
[----:B-1----:R-:W-:-:S04]  /*1230*/  @!UP0 UIADD3 UR6, UPT, UPT, -UR5, 0x100000, URZ ;  /* 0x0010000005068890 */ /* 0x002fc8000fffe1ff */
[----:B------:R-:W-:Y:S02]  /*1240*/  @!UP0 USHF.L.U32 UR7, UR6, 0xb, URZ ;  /* 0x0000000b06078899 */ /* 0x000fe400080006ff */
[----:B------:R-:W-:Y:S01]  /*1250*/  @!UP0 USHF.L.U32 UR6, UR6, 0x1, URZ ;  /* 0x0000000106068899 */ /* 0x000fe200080006ff */
[----:B------:R-:W-:Y:S01]  /*1260*/  VOTEU.ALL UP1, P1 ;  /* 0x0000000000ff7886 */ /* 0x000fe20000820000 */
[----:B0-----:R-:W-:Y:S01]  /*1270*/  SHF.R.S32.HI R2, RZ, 0x6, R39 ;  /* 0x00000006ff027819 */ /* 0x001fe20000011427 */
[----:B------:R-:W-:Y:S02]  /*1280*/  UIADD3 UR28, UPT, UPT, UR11, 0x10, URZ ;  /* 0x000000100b1c7890 */ /* 0x000fe4000fffe0ff */
[----:B------:R-:W-:-:S04]  /*1290*/  @!UP0 UIADD3 UR4, UPT, UPT, -UR5, 0x100000, URZ ;  /* 0x0010000005048890 */ /* 0x000fc8000fffe1ff */
[----:B------:R-:W-:Y:S02]  /*12a0*/  @!UP0 USHF.L.U32 UR5, UR4, 0xb, URZ ;  /* 0x0000000b04058899 */ /* 0x000fe400080006ff */
[----:B------:R-:W-:Y:S01]  /*12b0*/  @!UP0 USHF.L.U32 UR4, UR4, 0x1, URZ ;  /* 0x0000000104048899 */ /* 0x000fe200080006ff */
[----:B------:R-:W-:Y:S02]  /*12c0*/  SGXT R2, R2, 0x1 ;  /* 0x000000010202781a */ /* 0x000fe40000000200 */
[----:B------:R-:W-:Y:S02]  /*12d0*/  ISETP.EQ.U32.AND P3, PT, RZ, UR19, P2 ;  /* 0x00000013ff007c0c */ /* 0x000fe40009762070 */
[----:B------:R-:W-:Y:S01]  /*12e0*/  LOP3.LUT R2, R9, 0x90, R2, 0x78, !PT ;  /* 0x0000009009027812 */ /* 0x000fe200078e7802 */
[----:B------:R0:W1:Y:S01]  /*12f0*/  @!UP1 SYNCS.EXCH.64 URZ, [UR12+0x4008], UR6 ;  /* 0x004008060cff95b2 */ /* 0x0000620008000100 */
[----:B------:R-:W-:Y:S01]  /*1300*/  VOTEU.ALL UP1, P1 ;  /* 0x0000000000ff7886 */ /* 0x000fe20000820000 */
[----:B0-----:R-:W-:-:S02]  /*1310*/  UIADD3 UR6, UPT, UPT, UR12, 0x2000, URZ ;  /* 0x000020000c067890 */ /* 0x001fc4000fffe0ff */
[----:B--2---:R0:W-:Y:S04]  /*1320*/  STS.U16 [R2+UR12+0x1000], R5 ;  /* 0x0010000502007988 */ /* 0x0041e8000800040c */
[----:B----4-:R0:W-:Y:S04]  /*1330*/  STS.U16 [R2+UR12+0x1100], R7 ;  /* 0x0011000702007988 */ /* 0x0101e8000800040c */
[----:B---3--:R0:W-:Y:S04]  /*1340*/  STS.U16 [R2+UR12+0x1200], R11 ;  /* 0x0012000b02007988 */ /* 0x0081e8000800040c */
[----:B------:R0:W-:Y:S04]  /*1350*/  STS.U16 [R2+UR12+0x1300], R13 ;  /* 0x0013000d02007988 */ /* 0x0001e8000800040c */
        /* <DEDUP_REMOVED lines=11> */
[----:B------:R0:W-:Y:S01]  /*1410*/  STS.U16 [R2+UR12+0x1f00], R37 ;  /* 0x001f002502007988 */ /* 0x0001e2000800040c */
[----:B-1----:R1:W-:Y:S06]  /*1420*/  MEMBAR.ALL.CTA ;  /* 0x0000000000007992 */ /* 0x0023ec0000008000 */
[----:B-1----:R-:W-:Y:S04]  /*1430*/  FENCE.VIEW.ASYNC.S ;  /* 0x00000000000073c6 */ /* 0x002fe80000000000 */
[----:B------:R-:W1:Y:S02]  /*1440*/  FENCE.VIEW.ASYNC.S ;  /* 0x00000000000073c6 */ /* 0x000e640000000000 */
[----:B-1----:R0:W1:Y:S02]  /*1450*/  @!UP1 SYNCS.EXCH.64 URZ, [UR12+0x2000], UR4 ;  /* 0x002000040cff95b2 */ /* 0x0020640008000100 */
[----:B-1----:R-:W-:Y:S06]  /*1460*/  BAR.SYNC.DEFER_BLOCKING 0x0 ;  /* 0x0000000000007b1d */ /* 0x002fec0000010000 */
[----:B0-----:R-:W-:Y:S05]  /*1470*/  @!P3 BRA `(.L_x_6) ;  /* 0x000000000040b947 */ /* 0x001fea0003800000 */
[----:B------:R-:W-:Y:S02]  /*1480*/  USHF.R.U32.HI UR8, URZ, 0x4, UR12 ;  /* 0x00000004ff087899 */ /* 0x000fe4000801160c */
[----:B------:R-:W-:Y:S02]  /*1490*/  UIADD3 UR4, UPT, UPT, UR12, 0x1000, URZ ;  /* 0x000010000c047890 */ /* 0x000fe4000fffe0ff */
[----:B------:R-:W-:Y:S02]  /*14a0*/  USGXT.U32 UR8, UR8, 0xe ;  /* 0x0000000e0808789a */ /* 0x000fe40008000000 */
[----:B------:R-:W-:Y:S02]  /*14b0*/  USHF.R.U32.HI UR4, URZ, 0x4, UR4 ;  /* 0x00000004ff047899 */ /* 0x000fe40008011604 */
[----:B------:R-:W-:Y:S02]  /*14c0*/  ULOP3.LUT UR8, UR8, 0x800000, URZ, 0xfc, !UPT ;  /* 0x0080000008087892 */ /* 0x000fe4000f8efcff */
[----:B------:R-:W-:Y:S01]  /*14d0*/  USGXT.U32 UR16, UR4, 0xe ;  /* 0x0000000e0410789a */ /* 0x000fe20008000000 */
[----:B------:R-:W-:-:S02]  /*14e0*/  UMOV UR5, URZ ;  /* 0x000000ff00057c82 */ /* 0x000fc40008000000 */
[----:B------:R-:W-:Y:S01]  /*14f0*/  UMOV UR4, UR6 ;  /* 0x0000000600047c82 */ /* 0x000fe20008000000 */
[----:B------:R-:W-:Y:S01]  /*1500*/  UMOV UR20, 0x0 ;  /* 0x0000000000147882 */ /* 0x000fe20000000000 */
[----:B------:R-:W-:Y:S01]  /*1510*/  UMOV UR21, 0x8208490 ;  /* 0x0820849000157882 */ /* 0x000fe20000000000 */
[----:B------:R-:W-:Y:S01]  /*1520*/  UMOV UR9, 0x40004040 ;  /* 0x4000404000097882 */ /* 0x000fe20000000000 */
[----:B------:R-:W-:Y:S01]  /*1530*/  UMOV UR17, 0xc0004010 ;  /* 0xc000401000117882 */ /* 0x000fe20000000000 */
[----:B------:R-:W-:Y:S01]  /*1540*/  UMOV UR4, UR4 ;  /* 0x0000000400047c82 */ /* 0x000fe20008000000 */
[----:B------:R0:W-:Y:S01]  /*1550*/  UTCHMMA gdesc[UR8], gdesc[UR16], tmem[UR28], tmem[UR20], idesc[UR21], !UPT ;  /* 0x00ff1410080075ea */ /* 0x0001e2000f80001c */
[----:B------:R0:W-:Y:S01]  /*1560*/  UTCBAR [UR4], URZ ;  /* 0x000000ff040073e9 */ /* 0x0001e200080000ff */
[----:B------:R-:W-:Y:S02]  /*1570*/  NOP ;  /* 0x0000000000007918 */ /* 0x000fe40000000000 */
.L_x_6:
[----:B------:R-:W-:Y:S05]  /*1580*/  @!P2 BRA `(.L_x_7) ;  /* 0x000000000008a947 */ /* 0x000fea0003800000 */
[----:B------:R-:W1:Y:S02]  /*1590*/  SYNCS.PHASECHK.TRANS64.TRYWAIT P4, [UR12+0x2000], RZ ;  /* 0x002000ffff0075a7 */ /* 0x000e64000808110c */
[----:B-1----:R-:W-:Y:S05]  /*15a0*/  @!P4 BRA `(.L_x_8) ;  /* 0x0000008800bcc947 */ /* 0x002fea0003800000 */
.L_x_7:
[----:B------:R-:W-:Y:S06]  /*15b0*/  BAR.SYNC.DEFER_BLOCKING 0x0 ;  /* 0x0000000000007b1d */ /* 0x000fec0000010000 */
[----:B0-----:R-:W0:Y:S01]  /*15c0*/  LDCU UR8, c[0x0][0x3a8] ;  /* 0x00007500ff0877ac */ /* 0x001e220008000800 */
[----:B------:R-:W0:Y:S01]  /*15d0*/  LDTM.x128 R4, tmem[UR13+0x10] ;  /* 0x0000100d000479ee */ /* 0x000e2200083c0000 */
[----:B------:R-:W1:Y:S01]  /*15e0*/  LDCU.64 UR16, c[0x0][0x3d0] ;  /* 0x00007a00ff1077ac */ /* 0x000e620008000a00 */
[----:B------:R-:W-:Y:S02]  /*15f0*/  PRMT R211, RZ, 0x7610, R211 ;  /* 0x00007610ffd37816 */ /* 0x000fe400000000d3 */
[----:B------:R-:W-:-:S02]  /*1600*/  PRMT R189, RZ, 0x7610, R189 ;  /* 0x00007610ffbd7816 */ /* 0x000fc400000000bd */
[----:B------:R-:W-:Y:S02]  /*1610*/  PRMT R215, RZ, 0x7610, R215 ;  /* 0x00007610ffd77816 */ /* 0x000fe400000000d7 */
[----:B------:R-:W-:Y:S02]  /*1620*/  PRMT R188, RZ, 0x7610, R188 ;  /* 0x00007610ffbc7816 */ /* 0x000fe400000000bc */
[----:B------:R-:W-:Y:S02]  /*1630*/  PRMT R213, RZ, 0x7610, R213 ;  /* 0x00007610ffd57816 */ /* 0x000fe400000000d5 */
[----:B------:R-:W-:Y:S02]  /*1640*/  PRMT R212, RZ, 0x7610, R212 ;  /* 0x00007610ffd47816 */ /* 0x000fe400000000d4 */
[----:B------:R-:W-:Y:S01]  /*1650*/  PRMT R210, RZ, 0x7610, R210 ;  /* 0x00007610ffd27816 */ /* 0x000fe200000000d2 */
[----:B------:R-:W2:Y:S01]  /*1660*/  @!P1 SYNCS.CCTL.IV [UR12+0x2000] ;  /* 0x00200000ff0099b1 */ /* 0x000ea2000800000c */
[----:B------:R-:W-:Y:S01]  /*1670*/  PRMT R219, RZ, 0x7610, R219 ;  /* 0x00007610ffdb7816 */ /* 0x000fe200000000db */
[----:B------:R-:W-:Y:S01]  /*1680*/  NOP ;  /* 0x0000000000007918 */ /* 0x000fe20000000000 */
[----:B-1----:R-:W-:Y:S01]  /*1690*/  UIMAD UR16, UR10, UR16, URZ ;  /* 0x000000100a1072a4 */ /* 0x002fe2000f8e02ff */
[----:B------:R-:W-:-:S02]  /*16a0*/  IMAD R154, R154, UR17, RZ ;  /* 0x000000119a9a7c24 */ /* 0x000fc4000f8e02ff */
[----:B0-----:R-:W-:Y:S01]  /*16b0*/  FMUL R139, R4, UR8 ;  /* 0x00000008048b7c20 */ /* 0x001fe20008400000 */
[----:B------:R-:W-:Y:S01]  /*16c0*/  FMUL R142, R5, UR8 ;  /* 0x00000008058e7c20 */ /* 0x000fe20008400000 */
[----:B------:R-:W-:Y:S01]  /*16d0*/  FMUL R155, R6, UR8 ;  /* 0x00000008069b7c20 */ /* 0x000fe20008400000 */
[----:B------:R-:W-:Y:S01]  /*16e0*/  FMUL R176, R7, UR8 ;  /* 0x0000000807b07c20 */ /* 0x000fe20008400000 */
[----:B------:R-:W-:Y:S01]  /*16f0*/  FMUL R177, R8, UR8 ;  /* 0x0000000808b17c20 */ /* 0x000fe20008400000 */
[----:B------:R-:W-:Y:S01]  /*1700*/  FMUL R178, R117, UR8 ;  /* 0x0000000875b27c20 */ /* 0x000fe20008400000 */
[----:B------:R-:W-:Y:S01]  /*1710*/  FMUL R179, R118, UR8 ;  /* 0x0000000876b37c20 */ /* 0x000fe20008400000 */
[----:B------:R-:W-:Y:S01]  /*1720*/  FMNMX3 R155, R139, R142, R155, !PT ;  /* 0x0000008e8b9b7276 */ /* 0x000fe2000780009b */
[----:B------:R-:W-:Y:S01]  /*1730*/  FMUL R139, R9, UR8 ;  /* 0x00000008098b7c20 */ /* 0x000fe20008400000 */
[----:B------:R-:W-:Y:S01]  /*1740*/  FMUL R142, R10, UR8 ;  /* 0x000000080a8e7c20 */ /* 0x000fe20008400000 */
[----:B------:R-:W-:Y:S01]  /*1750*/  USHF.L.U32 UR7, UR16, 0x1, URZ ;  /* 0x0000000110077899 */ /* 0x000fe200080006ff */
[----:B------:R-:W-:Y:S01]  /*1760*/  FMNMX3 R177, R155, R176, R177, !PT ;  /* 0x000000b09bb17276 */ /* 0x000fe200078000b1 */
[----:B------:R-:W-:Y:S01]  /*1770*/  FMUL R155, R11, UR8 ;  /* 0x000000080b9b7c20 */ /* 0x000fe20008400000 */
[----:B------:R-:W-:Y:S01]  /*1780*/  FMUL R176, R12, UR8 ;  /* 0x000000080cb07c20 */ /* 0x000fe20008400000 */
[----:B------:R-:W-:Y:S01]  /*1790*/  UIMAD.WIDE UR4, UR16, 0x2, URZ ;  /* 0x00000002100478a5 */ /* 0x000fe2000f8e02ff */
[----:B------:R-:W-:Y:S01]  /*17a0*/  FMNMX3 R177, R177, R139, R142, !PT ;  /* 0x0000008bb1b17276 */ /* 0x000fe2000780008e */
[----:B------:R-:W-:Y:S01]  /*17b0*/  FMUL R139, R13, UR8 ;  /* 0x000000080d8b7c20 */ /* 0x000fe20008400000 */
[----:B------:R-:W-:-:S02]  /*17c0*/  FMUL R142, R14, UR8 ;  /* 0x000000080e8e7c20 */ /* 0x000fc40008400000 */
[----:B------:R-:W-:Y:S01]  /*17d0*/  FMNMX3 R177, R177, R155, R176, !PT ;  /* 0x0000009bb1b17276 */ /* 0x000fe200078000b0 */
[----:B------:R-:W-:Y:S01]  /*17e0*/  FMUL R155, R15, UR8 ;  /* 0x000000080f9b7c20 */ /* 0x000fe20008400000 */
[----:B------:R-:W-:Y:S02]  /*17f0*/  FMUL R176, R16, UR8 ;  /* 0x0000000810b07c20 */ /* 0x000fe40008400000 */
[----:B------:R-:W-:Y:S01]  /*1800*/  FMNMX3 R177, R177, R139, R142, !PT ;  /* 0x0000008bb1b17276 */ /* 0x000fe2000780008e */
[----:B------:R-:W-:Y:S01]  /*1810*/  FMUL R139, R17, UR8 ;  /* 0x00000008118b7c20 */ /* 0x000fe20008400000 */
[----:B------:R-:W-:Y:S02]  /*1820*/  FMUL R142, R18, UR8 ;  /* 0x00000008128e7c20 */ /* 0x000fe40008400000 */
        /* <DEDUP_REMOVED lines=148> */
[----:B------:R-:W-:-:S03]  /*2170*/  FMUL R142, R120, UR8 ;  /* 0x00000008788e7c20 */ /* 0x000fc60008400000 */
[----:B------:R-:W-:Y:S01]  /*2180*/  FMNMX3 R155, R139, R176, R177, !PT ;  /* 0x000000b08b9b7276 */ /* 0x000fe200078000b1 */
[----:B------:R-:W-:Y:S01]  /*2190*/  FMUL R139, R119, UR8 ;  /* 0x00000008778b7c20 */ /* 0x000fe20008400000 */
[----:B------:R-:W-:Y:S02]  /*21a0*/  FMUL R176, R122, UR8 ;  /* 0x000000087ab07c20 */ /* 0x000fe40008400000 */
[----:B------:R-:W-:Y:S01]  /*21b0*/  FMNMX3 R177, R155, R178, R179, !PT ;  /* 0x000000b29bb17276 */ /* 0x000fe200078000b3 */
[----:B------:R-:W-:Y:S01]  /*21c0*/  FMUL R155, R121, UR8 ;  /* 0x00000008799b7c20 */ /* 0x000fe20008400000 */
[----:B------:R-:W0:Y:S02]  /*21d0*/  LDC R179, c[0x0][0x3d8] ;  /* 0x0000f600ffb37b82 */ /* 0x000e240000000800 */
        /* <DEDUP_REMOVED lines=14> */
[----:B------:R-:W-:Y:S02]  /*22c0*/  FMNMX3 R142, R142, R155, R176, !PT ;  /* 0x0000009b8e8e7276 */ /* 0x000fe400078000b0 */
[----:B------:R-:W1:Y:S02]  /*22d0*/  LDC.64 R176, c[0x0][0x390] ;  /* 0x0000e400ffb07b82 */ /* 0x000e640000000a00 */
[----:B------:R-:W-:-:S05]  /*22e0*/  FMNMX3 R139, R142, -INF , R139, !PT ;  /* 0xff8000008e8b7876 */ /* 0x000fca000780008b */
[--C-:B------:R-:W-:Y:S01]  /*22f0*/  FFMA R4, R4, UR8, -R139.reuse ;  /* 0x0000000804047c23 */ /* 0x100fe2000800088b */
[--C-:B------:R-:W-:Y:S01]  /*2300*/  FFMA R5, R5, UR8, -R139.reuse ;  /* 0x0000000805057c23 */ /* 0x100fe2000800088b */
[--C-:B------:R-:W-:Y:S01]  /*2310*/  FFMA R6, R6, UR8, -R139.reuse ;  /* 0x0000000806067c23 */ /* 0x100fe2000800088b */
[--C-:B------:R-:W-:Y:S01]  /*2320*/  FFMA R7, R7, UR8, -R139.reuse ;  /* 0x0000000807077c23 */ /* 0x100fe2000800088b */
[----:B------:R-:W-:Y:S01]  /*2330*/  FMUL R4, R4, 1.4426950216293334961 ;  /* 0x3fb8aa3b04047820 */ /* 0x000fe20000400000 */
[----:B------:R-:W-:Y:S01]  /*2340*/  FMUL R221, R5, 1.4426950216293334961 ;  /* 0x3fb8aa3b05dd7820 */ /* 0x000fe20000400000 */
[----:B------:R-:W-:Y:S01]  /*2350*/  FMUL R5, R6, 1.4426950216293334961 ;  /* 0x3fb8aa3b06057820 */ /* 0x000fe20000400000 */
[--C-:B------:R-:W-:Y:S01]  /*2360*/  FFMA R6, R8, UR8, -R139.reuse ;  /* 0x0000000808067c23 */ /* 0x100fe2000800088b */
[----:B------:R-:W-:Y:S01]  /*2370*/  FMUL R142, R7, 1.4426950216293334961 ;  /* 0x3fb8aa3b078e7820 */ /* 0x000fe20000400000 */
[--C-:B------:R-:W-:Y:S01]  /*2380*/  FFMA R9, R9, UR8, -R139.reuse ;  /* 0x0000000809097c23 */ /* 0x100fe2000800088b */
[----:B------:R-:W-:Y:S01]  /*2390*/  MUFU.EX2 R4, R4 ;  /* 0x0000000400047308 */ /* 0x000fe20000000800 */
[----:B------:R-:W-:Y:S01]  /*23a0*/  FMUL R6, R6, 1.4426950216293334961 ;  /* 0x3fb8aa3b06067820 */ /* 0x000fe20000400000 */
[--C-:B------:R-:W-:Y:S01]  /*23b0*/  FFMA R70, R70, UR8, -R139.reuse ;  /* 0x0000000846467c23 */ /* 0x100fe2000800088b */
[----:B------:R-:W-:Y:S01]  /*23c0*/  FMUL R7, R9, 1.4426950216293334961 ;  /* 0x3fb8aa3b09077820 */ /* 0x000fe20000400000 */
[--C-:B------:R-:W-:Y:S01]  /*23d0*/  FFMA R10, R10, UR8, -R139.reuse ;  /* 0x000000080a0a7c23 */ /* 0x100fe2000800088b */
[--C-:B------:R-:W-:Y:S01]  /*23e0*/  FFMA R11, R11, UR8, -R139.reuse ;  /* 0x000000080b0b7c23 */ /* 0x100fe2000800088b */
[--C-:B------:R-:W-:Y:S01]  /*23f0*/  FFMA R178, R71, UR8, -R139.reuse ;  /* 0x0000000847b27c23 */ /* 0x100fe2000800088b */
[--C-:B------:R-:W-:Y:S01]  /*2400*/  FFMA R12, R12, UR8, -R139.reuse ;  /* 0x000000080c0c7c23 */ /* 0x100fe2000800088b */
[----:B------:R-:W3:Y:S01]  /*2410*/  MUFU.EX2 R221, R221 ;  /* 0x000000dd00dd7308 */ /* 0x000ee20000000800 */
[--C-:B------:R-:W-:Y:S01]  /*2420*/  FFMA R13, R13, UR8, -R139.reuse ;  /* 0x000000080d0d7c23 */ /* 0x100fe2000800088b */
[--C-:B------:R-:W-:Y:S01]  /*2430*/  FFMA R14, R14, UR8, -R139.reuse ;  /* 0x000000080e0e7c23 */ /* 0x100fe2000800088b */
[--C-:B------:R-:W-:Y:S01]  /*2440*/  FFMA R15, R15, UR8, -R139.reuse ;  /* 0x000000080f0f7c23 */ /* 0x100fe2000800088b */
[--C-:B------:R-:W-:Y:S01]  /*2450*/  FFMA R16, R16, UR8, -R139.reuse ;  /* 0x0000000810107c23 */ /* 0x100fe2000800088b */
[--C-:B------:R-:W-:Y:S01]  /*2460*/  FFMA R19, R19, UR8, -R139.reuse ;  /* 0x0000000813137c23 */ /* 0x100fe2000800088b */
[--C-:B------:R-:W-:Y:S01]  /*2470*/  FFMA R17, R17, UR8, -R139.reuse ;  /* 0x0000000811117c23 */ /* 0x100fe2000800088b */
[--C-:B------:R-:W-:Y:S01]  /*2480*/  FFMA R18, R18, UR8, -R139.reuse ;  /* 0x0000000812127c23 */ /* 0x100fe2000800088b */
[----:B------:R-:W4:Y:S01]  /*2490*/  MUFU.EX2 R5, R5 ;  /* 0x0000000500057308 */ /* 0x000f220000000800 */
[----:B------:R-:W-:Y:S01]  /*24a0*/  FMUL R180, R70, 1.4426950216293334961 ;  /* 0x3fb8aa3b46b47820 */ /* 0x000fe20000400000 */
[----:B------:R-:W-:Y:S01]  /*24b0*/  FMUL R9, R10, 1.4426950216293334961 ;  /* 0x3fb8aa3b0a097820 */ /* 0x000fe20000400000 */
[----:B------:R-:W-:Y:S01]  /*24c0*/  FMUL R10, R11, 1.4426950216293334961 ;  /* 0x3fb8aa3b0b0a7820 */ /* 0x000fe20000400000 */
[----:B------:R-:W-:Y:S01]  /*24d0*/  FMUL R11, R12, 1.4426950216293334961 ;  /* 0x3fb8aa3b0c0b7820 */ /* 0x000fe20000400000 */
[--C-:B------:R-:W-:Y:S01]  /*24e0*/  FFMA R21, R21, UR8, -R139.reuse ;  /* 0x0000000815157c23 */ /* 0x100fe2000800088b */
[--C-:B------:R-:W-:Y:S01]  /*24f0*/  FFMA R22, R22, UR8, -R139.reuse ;  /* 0x0000000816167c23 */ /* 0x100fe2000800088b */
[--C-:B------:R-:W-:Y:S01]  /*2500*/  FFMA R23, R23, UR8, -R139.reuse ;  /* 0x0000000817177c23 */ /* 0x100fe2000800088b */
[----:B------:R0:W0:Y:S01]  /*2510*/  MUFU.EX2 R8, R142 ;  /* 0x0000008e00087308 */ /* 0x0000220000000800 */
[--C-:B------:R-:W-:Y:S01]  /*2520*/  FFMA R24, R24, UR8, -R139.reuse ;  /* 0x0000000818187c23 */ /* 0x100fe2000800088b */
[--C-:B------:R-:W-:Y:S01]  /*2530*/  FFMA R27, R27, UR8, -R139.reuse ;  /* 0x000000081b1b7c23 */ /* 0x100fe2000800088b */
[--C-:B------:R-:W-:Y:S01]  /*2540*/  FFMA R25, R25, UR8, -R139.reuse ;  /* 0x0000000819197c23 */ /* 0x100fe2000800088b */
[--C-:B------:R-:W-:Y:S01]  /*2550*/  FFMA R26, R26, UR8, -R139.reuse ;  /* 0x000000081a1a7c23 */ /* 0x100fe2000800088b */
[--C-:B------:R-:W-:Y:S01]  /*2560*/  FFMA R31, R31, UR8, -R139.reuse ;  /* 0x000000081f1f7c23 */ /* 0x100fe2000800088b */
[--C-:B------:R-:W-:Y:S01]  /*2570*/  FFMA R35, R35, UR8, -R139.reuse ;  /* 0x0000000823237c23 */ /* 0x100fe2000800088b */
[--C-:B------:R-:W-:Y:S01]  /*2580*/  FFMA R33, R33, UR8, -R139.reuse ;  /* 0x0000000821217c23 */ /* 0x100fe2000800088b */
[----:B------:R-:W1:Y:S01]  /*2590*/  MUFU.EX2 R6, R6 ;  /* 0x0000000600067308 */ /* 0x000e620000000800 */
        /* <DEDUP_REMOVED lines=8> */
[----:B------:R-:W-:Y:S01]  /*2620*/  FMUL R178, R178, 1.4426950216293334961 ;  /* 0x3fb8aa3bb2b27820 */ /* 0x000fe20000400000 */
[----:B------:R-:W-:Y:S01]  /*2630*/  FMUL R12, R13, 1.4426950216293334961 ;  /* 0x3fb8aa3b0d0c7820 */ /* 0x000fe20000400000 */
[----:B------:R-:W-:Y:S01]  /*2640*/  FMUL R13, R14, 1.4426950216293334961 ;  /* 0x3fb8aa3b0e0d7820 */ /* 0x000fe20000400000 */
[----:B------:R-:W-:Y:S01]  /*2650*/  FMUL R14, R15, 1.4426950216293334961 ;  /* 0x3fb8aa3b0f0e7820 */ /* 0x000fe20000400000 */
[----:B------:R-:W-:Y:S01]  /*2660*/  FMUL R15, R16, 1.4426950216293334961 ;  /* 0x3fb8aa3b100f7820 */ /* 0x000fe20000400000 */
[----:B0-----:R-:W-:Y:S01]  /*2670*/  FMUL R142, R19, 1.4426950216293334961 ;  /* 0x3fb8aa3b138e7820 */ /* 0x001fe20000400000 */
[----:B------:R-:W-:Y:S01]  /*2680*/  FMUL R16, R17, 1.4426950216293334961 ;  /* 0x3fb8aa3b11107820 */ /* 0x000fe20000400000 */
[----:B------:R3:W-:Y:S01]  /*2690*/  MUFU.EX2 R71, R180 ;  /* 0x000000b400477308 */ /* 0x0007e20000000800 */
[----:B------:R-:W-:Y:S01]  /*26a0*/  FMUL R17, R18, 1.4426950216293334961 ;  /* 0x3fb8aa3b12117820 */ /* 0x000fe20000400000 */
[----:B------:R-:W-:Y:S01]  /*26b0*/  FMUL R19, R21, 1.4426950216293334961 ;  /* 0x3fb8aa3b15137820 */ /* 0x000fe20000400000 */
[----:B------:R-:W-:Y:S01]  /*26c0*/  FFMA R18, R20, UR8, -R139 ;  /* 0x0000000814127c23 */ /* 0x000fe2000800088b */
[----:B------:R-:W-:Y:S01]  /*26d0*/  FMUL R21, R22, 1.4426950216293334961 ;  /* 0x3fb8aa3b16157820 */ /* 0x000fe20000400000 */
[----:B------:R-:W-:Y:S01]  /*26e0*/  FMUL R22, R23, 1.4426950216293334961 ;  /* 0x3fb8aa3b17167820 */ /* 0x000fe20000400000 */
[----:B------:R-:W-:Y:S01]  /*26f0*/  FMUL R23, R24, 1.4426950216293334961 ;  /* 0x3fb8aa3b18177820 */ /* 0x000fe20000400000 */
[----:B------:R-:W-:Y:S01]  /*2700*/  FMUL R24, R25, 1.4426950216293334961 ;  /* 0x3fb8aa3b19187820 */ /* 0x000fe20000400000 */
[----:B------:R-:W0:Y:S01]  /*2710*/  MUFU.EX2 R9, R9 ;  /* 0x0000000900097308 */ /* 0x000e220000000800 */
[----:B---3--:R-:W-:Y:S01]  /*2720*/  FADD R180, R4, R221 ;  /* 0x000000dd04b47221 */ /* 0x008fe20000000000 */
[----:B------:R-:W-:Y:S01]  /*2730*/  FMUL R25, R26, 1.4426950216293334961 ;  /* 0x3fb8aa3b1a197820 */ /* 0x000fe20000400000 */
[----:B------:R-:W-:Y:S01]  /*2740*/  FFMA R26, R28, UR8, -R139 ;  /* 0x000000081c1a7c23 */ /* 0x000fe2000800088b */
[----:B------:R-:W-:Y:S01]  /*2750*/  FMUL R155, R31, 1.4426950216293334961 ;  /* 0x3fb8aa3b1f9b7820 */ /* 0x000fe20000400000 */
[----:B----4-:R-:W-:Y:S01]  /*2760*/  FADD R185, R5, R180 ;  /* 0x000000b405b97221 */ /* 0x010fe20000000000 */
[----:B------:R-:W-:Y:S01]  /*2770*/  FMUL R31, R33, 1.4426950216293334961 ;  /* 0x3fb8aa3b211f7820 */ /* 0x000fe20000400000 */
[----:B------:R-:W-:Y:S01]  /*2780*/  FMUL R33, R34, 1.4426950216293334961 ;  /* 0x3fb8aa3b22217820 */ /* 0x000fe20000400000 */
[----:B------:R-:W3:Y:S01]  /*2790*/  MUFU.EX2 R10, R10 ;  /* 0x0000000a000a7308 */ /* 0x000ee20000000800 */
[----:B------:R-:W-:Y:S01]  /*27a0*/  FADD R185, R8, R185 ;  /* 0x000000b908b97221 */ /* 0x000fe20000000000 */
[--C-:B------:R-:W-:Y:S01]  /*27b0*/  FFMA R34, R36, UR8, -R139.reuse ;  /* 0x0000000824227c23 */ /* 0x100fe2000800088b */
[--C-:B------:R-:W-:Y:S01]  /*27c0*/  FFMA R51, R51, UR8, -R139.reuse ;  /* 0x0000000833337c23 */ /* 0x100fe2000800088b */
[--C-:B------:R-:W-:Y:S01]  /*27d0*/  FFMA R47, R47, UR8, -R139.reuse ;  /* 0x000000082f2f7c23 */ /* 0x100fe2000800088b */
[----:B------:R-:W-:Y:S01]  /*27e0*/  FMUL R18, R18, 1.4426950216293334961 ;  /* 0x3fb8aa3b12127820 */ /* 0x000fe20000400000 */
[--C-:B------:R-:W-:Y:S01]  /*27f0*/  FFMA R50, R50, UR8, -R139.reuse ;  /* 0x0000000832327c23 */ /* 0x100fe2000800088b */
[--C-:B------:R-:W-:Y:S01]  /*2800*/  FFMA R75, R75, UR8, -R139.reuse ;  /* 0x000000084b4b7c23 */ /* 0x100fe2000800088b */
[----:B------:R-:W4:Y:S01]  /*2810*/  MUFU.EX2 R11, R11 ;  /* 0x0000000b000b7308 */ /* 0x000f220000000800 */
[--C-:B------:R-:W-:Y:S01]  /*2820*/  FFMA R73, R73, UR8, -R139.reuse ;  /* 0x0000000849497c23 */ /* 0x100fe2000800088b */
[--C-:B------:R-:W-:Y:S01]  /*2830*/  FFMA R59, R59, UR8, -R139.reuse ;  /* 0x000000083b3b7c23 */ /* 0x100fe2000800088b */
[--C-:B------:R-:W-:Y:S01]  /*2840*/  FFMA R74, R74, UR8, -R139.reuse ;  /* 0x000000084a4a7c23 */ /* 0x100fe2000800088b */
[--C-:B------:R-:W-:Y:S01]  /*2850*/  FFMA R61, R61, UR8, -R139.reuse ;  /* 0x000000083d3d7c23 */ /* 0x100fe2000800088b */
[--C-:B------:R-:W-:Y:S01]  /*2860*/  FFMA R62, R62, UR8, -R139.reuse ;  /* 0x000000083e3e7c23 */ /* 0x100fe2000800088b */
[--C-:B------:R-:W-:Y:S01]  /*2870*/  FFMA R63, R63, UR8, -R139.reuse ;  /* 0x000000083f3f7c23 */ /* 0x100fe2000800088b */
[--C-:B------:R-:W-:Y:S01]  /*2880*/  FFMA R78, R78, UR8, -R139.reuse ;  /* 0x000000084e4e7c23 */ /* 0x100fe2000800088b */
[----:B------:R1:W-:Y:S01]  /*2890*/  MUFU.EX2 R218, R178 ;  /* 0x000000b200da7308 */ /* 0x0003e20000000800 */
[--C-:B------:R-:W-:Y:S01]  /*28a0*/  FFMA R64, R64, UR8, -R139.reuse ;  /* 0x0000000840407c23 */ /* 0x100fe2000800088b */
[----:B------:R-:W-:Y:S01]  /*28b0*/  FFMA R65, R65, UR8, -R139 ;  /* 0x0000000841417c23 */ /* 0x000fe2000800088b */
[C---:B------:R-:W-:Y:S01]  /*28c0*/  SHF.L.U32 R183, R179.reuse, 0x1, RZ ;  /* 0x00000001b3b77819 */ /* 0x040fe200000006ff */
[C---:B------:R-:W-:Y:S01]  /*28d0*/  IMAD R191, R179.reuse, 0x6, RZ ;  /* 0x00000006b3bf7824 */ /* 0x040fe200078e02ff */
[C---:B------:R-:W-:Y:S01]  /*28e0*/  SHF.L.U32 R237, R179.reuse, 0x2, RZ ;  /* 0x00000002b3ed7819 */ /* 0x040fe200000006ff */
[C---:B------:R-:W-:Y:S01]  /*28f0*/  IMAD R195, R179.reuse, 0xa, RZ ;  /* 0x0000000ab3c37824 */ /* 0x040fe200078e02ff */
[CC--:B------:R-:W-:Y:S01]  /*2900*/  LEA R181, R179.reuse, R179.reuse, 0x1 ;  /* 0x000000b3b3b57211 */ /* 0x0c0fe200078e08ff */
[----:B------:R-:W2:Y:S01]  /*2910*/  MUFU.EX2 R12, R12 ;  /* 0x0000000c000c7308 */ /* 0x000ea20000000800 */
[----:B-1----:R-:W-:Y:S01]  /*2920*/  FADD R178, R6, R185 ;  /* 0x000000b906b27221 */ /* 0x002fe20000000000 */
[CC--:B------:R-:W-:Y:S01]  /*2930*/  LEA R193, R179.reuse, R179.reuse, 0x2 ;  /* 0x000000b3b3c17211 */ /* 0x0c0fe200078e10ff */
[C---:B------:R-:W-:Y:S01]  /*2940*/  IMAD R201, R179.reuse, 0xc, RZ ;  /* 0x0000000cb3c97824 */ /* 0x040fe200078e02ff */
[-C--:B------:R-:W-:Y:S01]  /*2950*/  LEA R199, R179, -R179.reuse, 0x3 ;  /* 0x800000b3b3c77211 */ /* 0x080fe200078e18ff */
[----:B------:R-:W-:Y:S01]  /*2960*/  FADD R178, R7, R178 ;  /* 0x000000b207b27221 */ /* 0x000fe20000000000 */
[C---:B------:R-:W-:Y:S01]  /*2970*/  IMAD R207, R179.reuse, 0xe, RZ ;  /* 0x0000000eb3cf7824 */ /* 0x040fe200078e02ff */
[----:B------:R-:W-:Y:S01]  /*2980*/  SHF.L.U32 R187, R179, 0x3, RZ ;  /* 0x00000003b3bb7819 */ /* 0x000fe200000006ff */
[----:B------:R-:W1:Y:S01]  /*2990*/  MUFU.EX2 R13, R13 ;  /* 0x0000000d000d7308 */ /* 0x000e620000000800 */
[----:B0-----:R-:W-:Y:S01]  /*29a0*/  FADD R185, R9, R178 ;  /* 0x000000b209b97221 */ /* 0x001fe20000000000 */
[CC--:B------:R-:W-:Y:S01]  /*29b0*/  LEA R197, R179.reuse, R179.reuse, 0x3 ;  /* 0x000000b3b3c57211 */ /* 0x0c0fe200078e18ff */
[C---:B------:R-:W-:Y:S01]  /*29c0*/  IMAD R239, R179.reuse, 0x12, RZ ;  /* 0x00000012b3ef7824 */ /* 0x040fe200078e02ff */
[C---:B------:R-:W-:Y:S01]  /*29d0*/  LEA R225, R179.reuse, -R179, 0x4 ;  /* 0x800000b3b3e17211 */ /* 0x040fe200078e20ff */
[----:B---3--:R-:W-:Y:S01]  /*29e0*/  FADD R178, R10, R185 ;  /* 0x000000b90ab27221 */ /* 0x008fe20000000000 */
[----:B------:R-:W-:-:S02]  /*29f0*/  IMAD R235, R179, 0x14, RZ ;  /* 0x00000014b3eb7824 */ /* 0x000fc400078e02ff */
[----:B------:R-:W-:Y:S01]  /*2a00*/  FMUL R26, R26, 1.4426950216293334961 ;  /* 0x3fb8aa3b1a1a7820 */ /* 0x000fe20000400000 */
[----:B------:R-:W0:Y:S01]  /*2a10*/  MUFU.EX2 R14, R14 ;  /* 0x0000000e000e7308 */ /* 0x000e220000000800 */
[----:B----4-:R-:W-:Y:S01]  /*2a20*/  FADD R185, R11, R178 ;  /* 0x000000b20bb97221 */ /* 0x010fe20000000000 */
[----:B------:R-:W-:Y:S02]  /*2a30*/  IMAD R203, R179, 0xb, RZ ;  /* 0x0000000bb3cb7824 */ /* 0x000fe400078e02ff */
[----:B------:R-:W-:Y:S01]  /*2a40*/  FFMA R29, R29, UR8, -R139 ;  /* 0x000000081d1d7c23 */ /* 0x000fe2000800088b */
[C---:B------:R-:W-:Y:S02]  /*2a50*/  IMAD R233, R179.reuse, 0x16, RZ ;  /* 0x00000016b3e97824 */ /* 0x040fe400078e02ff */
[C---:B------:R-:W-:Y:S02]  /*2a60*/  IMAD R205, R179.reuse, 0x18, RZ ;  /* 0x00000018b3cd7824 */ /* 0x040fe400078e02ff */
[C---:B------:R-:W-:Y:S01]  /*2a70*/  IMAD R209, R179.reuse, 0xd, RZ ;  /* 0x0000000db3d17824 */ /* 0x040fe200078e02ff */
[----:B------:R3:W-:Y:S01]  /*2a80*/  MUFU.EX2 R20, R142 ;  /* 0x0000008e00147308 */ /* 0x0007e20000000800 */
[----:B--2---:R-:W-:Y:S01]  /*2a90*/  FADD R178, R12, R185 ;  /* 0x000000b90cb27221 */ /* 0x004fe20000000000 */
[----:B------:R-:W-:-:S02]  /*2aa0*/  IMAD R231, R179, 0x1a, RZ ;  /* 0x0000001ab3e77824 */ /* 0x000fc400078e02ff */
[C---:B------:R-:W-:Y:S02]  /*2ab0*/  IMAD R229, R179.reuse, 0x1c, RZ ;  /* 0x0000001cb3e57824 */ /* 0x040fe400078e02ff */
[----:B------:R-:W-:Y:S02]  /*2ac0*/  IMAD R227, R179, 0x1e, RZ ;  /* 0x0000001eb3e37824 */ /* 0x000fe400078e02ff */
[--C-:B------:R-:W-:Y:S01]  /*2ad0*/  FFMA R79, R79, UR8, -R139.reuse ;  /* 0x000000084f4f7c23 */ /* 0x100fe2000800088b */
[----:B------:R-:W2:Y:S01]  /*2ae0*/  MUFU.EX2 R15, R15 ;  /* 0x0000000f000f7308 */ /* 0x000ea20000000800 */
[----:B---3--:R-:W-:Y:S01]  /*2af0*/  FMUL R142, R27, 1.4426950216293334961 ;  /* 0x3fb8aa3b1b8e7820 */ /* 0x008fe20000400000 */
[----:B------:R-:W-:Y:S01]  /*2b00*/  FMUL R27, R30, 1.4426950216293334961 ;  /* 0x3fb8aa3b1e1b7820 */ /* 0x000fe20000400000 */
[--C-:B------:R-:W-:Y:S01]  /*2b10*/  FFMA R30, R32, UR8, -R139.reuse ;  /* 0x00000008201e7c23 */ /* 0x100fe2000800088b */
[--C-:B------:R-:W-:Y:S01]  /*2b20*/  FFMA R82, R82, UR8, -R139.reuse ;  /* 0x0000000852527c23 */ /* 0x100fe2000800088b */
[--C-:B------:R-:W-:Y:S01]  /*2b30*/  FFMA R41, R41, UR8, -R139.reuse ;  /* 0x0000000829297c23 */ /* 0x100fe2000800088b */
[--C-:B------:R-:W-:Y:S01]  /*2b40*/  FFMA R45, R45, UR8, -R139.reuse ;  /* 0x000000082d2d7c23 */ /* 0x100fe2000800088b */
[--C-:B------:R-:W-:Y:S01]  /*2b50*/  FFMA R46, R46, UR8, -R139.reuse ;  /* 0x000000082e2e7c23 */ /* 0x100fe2000800088b */
[----:B------:R3:W-:Y:S01]  /*2b60*/  MUFU.EX2 R28, R142 ;  /* 0x0000008e001c7308 */ /* 0x0007e20000000800 */
[----:B-1----:R-:W-:Y:S01]  /*2b70*/  FADD R185, R13, R178 ;  /* 0x000000b20db97221 */ /* 0x002fe20000000000 */
[--C-:B------:R-:W-:Y:S01]  /*2b80*/  FFMA R49, R49, UR8, -R139.reuse ;  /* 0x0000000831317c23 */ /* 0x100fe2000800088b */
[--C-:B------:R-:W-:Y:S01]  /*2b90*/  FFMA R53, R53, UR8, -R139.reuse ;  /* 0x0000000835357c23 */ /* 0x100fe2000800088b */
[--C-:B------:R-:W-:Y:S01]  /*2ba0*/  FFMA R54, R54, UR8, -R139.reuse ;  /* 0x0000000836367c23 */ /* 0x100fe2000800088b */
[--C-:B------:R-:W-:Y:S01]  /*2bb0*/  FFMA R55, R55, UR8, -R139.reuse ;  /* 0x0000000837377c23 */ /* 0x100fe2000800088b */
[--C-:B------:R-:W-:Y:S01]  /*2bc0*/  FFMA R57, R57, UR8, -R139.reuse ;  /* 0x0000000839397c23 */ /* 0x100fe2000800088b */
[--C-:B------:R-:W-:Y:S01]  /*2bd0*/  FFMA R58, R58, UR8, -R139.reuse ;  /* 0x000000083a3a7c23 */ /* 0x100fe2000800088b */
[----:B------:R-:W1:Y:S01]  /*2be0*/  MUFU.EX2 R16, R16 ;  /* 0x0000001000107308 */ /* 0x000e620000000800 */
[----:B---3--:R-:W-:Y:S01]  /*2bf0*/  FMUL R142, R35, 1.4426950216293334961 ;  /* 0x3fb8aa3b238e7820 */ /* 0x008fe20000400000 */
[----:B------:R-:W-:Y:S01]  /*2c00*/  FMUL R35, R37, 1.4426950216293334961 ;  /* 0x3fb8aa3b25237820 */ /* 0x000fe20000400000 */
[----:B------:R-:W-:Y:S01]  /*2c10*/  FMUL R37, R38, 1.4426950216293334961 ;  /* 0x3fb8aa3b26257820 */ /* 0x000fe20000400000 */
[--C-:B------:R-:W-:Y:S01]  /*2c20*/  FFMA R38, R40, UR8, -R139.reuse ;  /* 0x0000000828267c23 */ /* 0x100fe2000800088b */
[--C-:B------:R-:W-:Y:S01]  /*2c30*/  FFMA R66, R66, UR8, -R139.reuse ;  /* 0x0000000842427c23 */ /* 0x100fe2000800088b */
[--C-:B------:R-:W-:Y:S01]  /*2c40*/  FFMA R83, R83, UR8, -R139.reuse ;  /* 0x0000000853537c23 */ /* 0x100fe2000800088b */
[----:B------:R-:W-:Y:S01]  /*2c50*/  FFMA R67, R67, UR8, -R139 ;  /* 0x0000000843437c23 */ /* 0x000fe2000800088b */
[----:B------:R3:W-:Y:S01]  /*2c60*/  MUFU.EX2 R36, R142 ;  /* 0x0000008e00247308 */ /* 0x0007e20000000800 */
[----:B0-----:R-:W-:-:S07]  /*2c70*/  FADD R178, R14, R185 ;  /* 0x000000b90eb27221 */ /* 0x001fce0000000000 */
[----:B------:R-:W0:Y:S01]  /*2c80*/  MUFU.EX2 R17, R17 ;  /* 0x0000001100117308 */ /* 0x000e220000000800 */
[----:B---3--:R-:W-:Y:S01]  /*2c90*/  FMUL R142, R43, 1.4426950216293334961 ;  /* 0x3fb8aa3b2b8e7820 */ /* 0x008fe20000400000 */
[----:B------:R-:W-:Y:S01]  /*2ca0*/  FMUL R75, R75, 1.4426950216293334961 ;  /* 0x3fb8aa3b4b4b7820 */ /* 0x000fe20000400000 */
[----:B------:R-:W-:Y:S01]  /*2cb0*/  FMUL R223, R73, 1.4426950216293334961 ;  /* 0x3fb8aa3b49df7820 */ /* 0x000fe20000400000 */
[----:B------:R-:W-:Y:S01]  /*2cc0*/  FMUL R29, R29, 1.4426950216293334961 ;  /* 0x3fb8aa3b1d1d7820 */ /* 0x000fe20000400000 */
[----:B------:R-:W-:-:S03]  /*2cd0*/  FMUL R34, R34, 1.4426950216293334961 ;  /* 0x3fb8aa3b22227820 */ /* 0x000fc60000400000 */
[----:B------:R3:W-:Y:S01]  /*2ce0*/  MUFU.EX2 R32, R155 ;  /* 0x0000009b00207308 */ /* 0x0007e20000000800 */
[----:B------:R-:W-:Y:S01]  /*2cf0*/  FMUL R73, R74, 1.4426950216293334961 ;  /* 0x3fb8aa3b4a497820 */ /* 0x000fe20000400000 */
[----:B--2---:R-:W-:-:S06]  /*2d00*/  FADD R241, R15, R178 ;  /* 0x000000b20ff17221 */ /* 0x004fcc0000000000 */
[----:B------:R-:W2:Y:S01]  /*2d10*/  MUFU.EX2 R18, R18 ;  /* 0x0000001200127308 */ /* 0x000ea20000000800 */
[----:B---3--:R-:W-:Y:S01]  /*2d20*/  FMUL R155, R39, 1.4426950216293334961 ;  /* 0x3fb8aa3b279b7820 */ /* 0x008fe20000400000 */
[----:B------:R-:W-:Y:S01]  /*2d30*/  FMUL R39, R42, 1.4426950216293334961 ;  /* 0x3fb8aa3b2a277820 */ /* 0x000fe20000400000 */
[--C-:B------:R-:W-:Y:S01]  /*2d40*/  FFMA R42, R44, UR8, -R139.reuse ;  /* 0x000000082c2a7c23 */ /* 0x100fe2000800088b */
[----:B------:R-:W-:-:S04]  /*2d50*/  FFMA R74, R76, UR8, -R139 ;  /* 0x000000084c4a7c23 */ /* 0x000fc8000800088b */
[----:B------:R-:W3:Y:S08]  /*2d60*/  MUFU.EX2 R19, R19 ;  /* 0x0000001300137308 */ /* 0x000ef00000000800 */
[----:B------:R-:W4:Y:S08]  /*2d70*/  MUFU.EX2 R21, R21 ;  /* 0x0000001500157308 */ /* 0x000f300000000800 */
[----:B------:R-:W0:Y:S08]  /*2d80*/  MUFU.EX2 R22, R22 ;  /* 0x0000001600167308 */ /* 0x000e300000000800 */
[----:B------:R-:W0:Y:S08]  /*2d90*/  MUFU.EX2 R23, R23 ;  /* 0x0000001700177308 */ /* 0x000e300000000800 */
[----:B------:R-:W0:Y:S01]  /*2da0*/  MUFU.EX2 R24, R24 ;  /* 0x0000001800187308 */ /* 0x000e220000000800 */
[----:B------:R-:W-:Y:S01]  /*2db0*/  FMUL R79, R79, 1.4426950216293334961 ;  /* 0x3fb8aa3b4f4f7820 */ /* 0x000fe20000400000 */
[----:B------:R-:W-:Y:S01]  /*2dc0*/  FMUL R30, R30, 1.4426950216293334961 ;  /* 0x3fb8aa3b1e1e7820 */ /* 0x000fe20000400000 */
[----:B------:R-:W-:Y:S01]  /*2dd0*/  FMUL R38, R38, 1.4426950216293334961 ;  /* 0x3fb8aa3b26267820 */ /* 0x000fe20000400000 */
[----:B------:R-:W-:Y:S01]  /*2de0*/  FMUL R41, R41, 1.4426950216293334961 ;  /* 0x3fb8aa3b29297820 */ /* 0x000fe20000400000 */
[----:B------:R-:W-:Y:S01]  /*2df0*/  FMUL R42, R42, 1.4426950216293334961 ;  /* 0x3fb8aa3b2a2a7820 */ /* 0x000fe20000400000 */
[----:B------:R-:W-:Y:S01]  /*2e00*/  FMUL R45, R45, 1.4426950216293334961 ;  /* 0x3fb8aa3b2d2d7820 */ /* 0x000fe20000400000 */
[----:B------:R-:W-:Y:S01]  /*2e10*/  FMUL R43, R46, 1.4426950216293334961 ;  /* 0x3fb8aa3b2e2b7820 */ /* 0x000fe20000400000 */
[----:B------:R0:W-:Y:S01]  /*2e20*/  MUFU.EX2 R44, R142 ;  /* 0x0000008e002c7308 */ /* 0x0001e20000000800 */
[----:B------:R-:W-:Y:S01]  /*2e30*/  FFMA R46, R48, UR8, -R139 ;  /* 0x00000008302e7c23 */ /* 0x000fe2000800088b */
[----:B------:R-:W-:Y:S01]  /*2e40*/  FMUL R49, R49, 1.4426950216293334961 ;  /* 0x3fb8aa3b31317820 */ /* 0x000fe20000400000 */
[----:B------:R-:W-:-:S02]  /*2e50*/  FMUL R57, R57, 1.4426950216293334961 ;  /* 0x3fb8aa3b39397820 */ /* 0x000fc40000400000 */
[----:B------:R-:W-:-:S03]  /*2e60*/  FMUL R46, R46, 1.4426950216293334961 ;  /* 0x3fb8aa3b2e2e7820 */ /* 0x000fc60000400000 */
[----:B------:R1:W-:Y:S01]  /*2e70*/  MUFU.EX2 R40, R155 ;  /* 0x0000009b00287308 */ /* 0x0003e20000000800 */
[----:B0-----:R-:W-:Y:S01]  /*2e80*/  FMUL R142, R51, 1.4426950216293334961 ;  /* 0x3fb8aa3b338e7820 */ /* 0x001fe20000400000 */
[----:B------:R-:W-:Y:S01]  /*2e90*/  FMUL R51, R53, 1.4426950216293334961 ;  /* 0x3fb8aa3b35337820 */ /* 0x000fe20000400000 */
[----:B------:R-:W-:Y:S01]  /*2ea0*/  FMUL R53, R54, 1.4426950216293334961 ;  /* 0x3fb8aa3b36357820 */ /* 0x000fe20000400000 */
[----:B------:R-:W-:-:S04]  /*2eb0*/  FFMA R54, R56, UR8, -R139 ;  /* 0x0000000838367c23 */ /* 0x000fc8000800088b */
[----:B------:R0:W-:Y:S01]  /*2ec0*/  MUFU.EX2 R76, R75 ;  /* 0x0000004b004c7308 */ /* 0x0001e20000000800 */
[----:B-1----:R-:W-:Y:S01]  /*2ed0*/  FMUL R155, R47, 1.4426950216293334961 ;  /* 0x3fb8aa3b2f9b7820 */ /* 0x002fe20000400000 */
[----:B------:R-:W-:Y:S01]  /*2ee0*/  FMUL R47, R50, 1.4426950216293334961 ;  /* 0x3fb8aa3b322f7820 */ /* 0x000fe20000400000 */
[----:B------:R-:W-:Y:S01]  /*2ef0*/  FFMA R50, R52, UR8, -R139 ;  /* 0x0000000834327c23 */ /* 0x000fe2000800088b */
[----:B------:R-:W-:-:S03]  /*2f00*/  FMUL R54, R54, 1.4426950216293334961 ;  /* 0x3fb8aa3b36367820 */ /* 0x000fc60000400000 */
[----:B------:R-:W-:Y:S01]  /*2f10*/  FMUL R50, R50, 1.4426950216293334961 ;  /* 0x3fb8aa3b32327820 */ /* 0x000fe20000400000 */
[----:B------:R1:W-:Y:S01]  /*2f20*/  MUFU.EX2 R52, R142 ;  /* 0x0000008e00347308 */ /* 0x0003e20000000800 */
[----:B0-----:R-:W-:Y:S01]  /*2f30*/  FMUL R75, R78, 1.4426950216293334961 ;  /* 0x3fb8aa3b4e4b7820 */ /* 0x001fe20000400000 */
[----:B------:R-:W-:-:S06]  /*2f40*/  FADD R78, R16, R241 ;  /* 0x000000f1104e7221 */ /* 0x000fcc0000000000 */
[----:B------:R-:W0:Y:S01]  /*2f50*/  MUFU.EX2 R25, R25 ;  /* 0x0000001900197308 */ /* 0x000e220000000800 */
[----:B-1----:R-:W-:Y:S01]  /*2f60*/  FMUL R142, R59, 1.4426950216293334961 ;  /* 0x3fb8aa3b3b8e7820 */ /* 0x002fe20000400000 */
[----:B------:R-:W-:Y:S01]  /*2f70*/  FMUL R59, R61, 1.4426950216293334961 ;  /* 0x3fb8aa3b3d3b7820 */ /* 0x000fe20000400000 */
[----:B------:R-:W-:Y:S01]  /*2f80*/  FMUL R61, R62, 1.4426950216293334961 ;  /* 0x3fb8aa3b3e3d7820 */ /* 0x000fe20000400000 */
[----:B------:R-:W-:Y:S01]  /*2f90*/  FMUL R62, R63, 1.4426950216293334961 ;  /* 0x3fb8aa3b3f3e7820 */ /* 0x000fe20000400000 */
[----:B------:R-:W-:Y:S01]  /*2fa0*/  FMUL R63, R64, 1.4426950216293334961 ;  /* 0x3fb8aa3b403f7820 */ /* 0x000fe20000400000 */
[----:B------:R-:W-:Y:S01]  /*2fb0*/  FMUL R64, R65, 1.4426950216293334961 ;  /* 0x3fb8aa3b41407820 */ /* 0x000fe20000400000 */
[C---:B------:R-:W-:Y:S01]  /*2fc0*/  SHF.L.U32 R65, R154.reuse, 0x1, RZ ;  /* 0x000000019a417819 */ /* 0x040fe200000006ff */
[----:B------:R-:W-:Y:S01]  /*2fd0*/  FADD R241, R17, R78 ;  /* 0x0000004e11f17221 */ /* 0x000fe20000000000 */
[----:B------:R-:W-:Y:S01]  /*2fe0*/  IMAD.HI R154, R154, 0x2, RZ ;  /* 0x000000029a9a7827 */ /* 0x000fe200078e02ff */
[----:B------:R-:W1:Y:S01]  /*2ff0*/  MUFU.EX2 R26, R26 ;  /* 0x0000001a001a7308 */ /* 0x000e620000000800 */
[----:B------:R-:W-:-:S02]  /*3000*/  IADD3 R176, P4, P5, R65, UR7, R176 ;  /* 0x0000000741b07c10 */ /* 0x000fc4000fd9e0b0 */
[----:B------:R-:W-:Y:S01]  /*3010*/  FADD R241, R20, R241 ;  /* 0x000000f114f17221 */ /* 0x000fe20000000000 */
[----:B------:R-:W-:Y:S01]  /*3020*/  FFMA R78, R80, UR8, -R139 ;  /* 0x00000008504e7c23 */ /* 0x000fe2000800088b */
[----:B------:R-:W-:Y:S01]  /*3030*/  FMUL R65, R66, 1.4426950216293334961 ;  /* 0x3fb8aa3b42417820 */ /* 0x000fe20000400000 */
[----:B------:R-:W-:Y:S02]  /*3040*/  IADD3.X R177, PT, PT, R154, UR5, R177, P4, P5 ;  /* 0x000000059ab17c10 */ /* 0x000fe4000a7ea4b1 */
[-C--:B------:R-:W-:Y:S01]  /*3050*/  IADD3 R184, P6, PT, R183, R176.reuse, RZ ;  /* 0x000000b0b7b87210 */ /* 0x080fe20007fde0ff */
[----:B--2---:R-:W-:Y:S01]  /*3060*/  FADD R190, R18, R241 ;  /* 0x000000f112be7221 */ /* 0x004fe20000000000 */
[CC--:B------:R-:W-:Y:S01]  /*3070*/  LEA R182, P4, R179.reuse, R176.reuse, 0x2 ;  /* 0x000000b0b3b67211 */ /* 0x0c0fe200078810ff */
[----:B------:R2:W-:Y:S01]  /*3080*/  MUFU.EX2 R80, R79 ;  /* 0x0000004f00507308 */ /* 0x0005e20000000800 */
[----:B------:R-:W-:Y:S01]  /*3090*/  LEA.HI.X.SX32 R185, R179, R177, 0x1, P6 ;  /* 0x000000b1b3b97211 */ /* 0x000fe200030f0eff */
[----:B---3--:R-:W-:Y:S01]  /*30a0*/  FADD R194, R19, R190 ;  /* 0x000000be13c27221 */ /* 0x008fe20000000000 */
[----:B------:R-:W-:-:S05]  /*30b0*/  LEA R178, P6, R179, R176, 0x3 ;  /* 0x000000b0b3b27211 */ /* 0x000fca00078c18ff */
[----:B------:R-:W-:Y:S01]  /*30c0*/  MUFU.EX2 R27, R27 ;  /* 0x0000001b001b7308 */ /* 0x000fe20000000800 */
[----:B------:R-:W-:-:S07]  /*30d0*/  LEA.HI.X.SX32 R183, R183, R177, 0x1, P4 ;  /* 0x000000b1b7b77211 */ /* 0x000fce00020f0eff */
[----:B------:R-:W-:Y:S01]  /*30e0*/  MUFU.EX2 R31, R31 ;  /* 0x0000001f001f7308 */ /* 0x000fe20000000800 */
[----:B------:R-:W-:-:S07]  /*30f0*/  LEA R186, P4, R179, R176, 0x4 ;  /* 0x000000b0b3ba7211 */ /* 0x000fce00078820ff */
[----:B------:R-:W-:Y:S01]  /*3100*/  MUFU.EX2 R33, R33 ;  /* 0x0000002100217308 */ /* 0x000fe20000000800 */
[----:B------:R-:W-:Y:S01]  /*3110*/  LEA.HI.X.SX32 R179, R237, R177, 0x1, P6 ;  /* 0x000000b1edb37211 */ /* 0x000fe200030f0eff */
[----:B----4-:R-:W-:Y:S01]  /*3120*/  FADD R237, R21, R194 ;  /* 0x000000c215ed7221 */ /* 0x010fe20000000000 */
[----:B------:R-:W-:Y:S01]  /*3130*/  IADD3 R180, P5, PT, R191, R176, RZ ;  /* 0x000000b0bfb47210 */ /* 0x000fe20007fbe0ff */
[----:B--2---:R-:W-:-:S04]  /*3140*/  FMUL R79, R82, 1.4426950216293334961 ;  /* 0x3fb8aa3b524f7820 */ /* 0x004fc80000400000 */
[----:B------:R-:W-:Y:S01]  /*3150*/  MUFU.EX2 R35, R35 ;  /* 0x0000002300237308 */ /* 0x000fe20000000800 */
[----:B------:R-:W-:Y:S01]  /*3160*/  LEA.HI.X.SX32 R181, R181, R177, 0x1, P5 ;  /* 0x000000b1b5b57211 */ /* 0x000fe200028f0eff */
[----:B------:R-:W-:Y:S01]  /*3170*/  FADD R194, R22, R237 ;  /* 0x000000ed16c27221 */ /* 0x000fe20000000000 */
[----:B------:R-:W-:-:S05]  /*3180*/  IADD3 R192, P5, PT, R195, R176, RZ ;  /* 0x000000b0c3c07210 */ /* 0x000fca0007fbe0ff */
[----:B------:R-:W-:Y:S01]  /*3190*/  MUFU.EX2 R37, R37 ;  /* 0x0000002500257308 */ /* 0x000fe20000000800 */
[----:B------:R-:W-:Y:S01]  /*31a0*/  FADD R237, R23, R194 ;  /* 0x000000c217ed7221 */ /* 0x000fe20000000000 */
[----:B------:R-:W-:Y:S01]  /*31b0*/  LEA.HI.X.SX32 R193, R193, R177, 0x1, P5 ;  /* 0x000000b1c1c17211 */ /* 0x000fe200028f0eff */
[----:B------:R-:W-:Y:S01]  /*31c0*/  FFMA R87, R87, UR8, -R139 ;  /* 0x0000000857577c23 */ /* 0x000fe2000800088b */
[----:B------:R-:W-:Y:S01]  /*31d0*/  IADD3 R198, P5, PT, R207, R176, RZ ;  /* 0x000000b0cfc67210 */ /* 0x000fe20007fbe0ff */
[----:B------:R-:W-:-:S03]  /*31e0*/  FADD R82, R24, R237 ;  /* 0x000000ed18527221 */ /* 0x000fc60000000000 */
[----:B------:R-:W2:Y:S01]  /*31f0*/  MUFU.EX2 R29, R29 ;  /* 0x0000001d001d7308 */ /* 0x000ea20000000800 */
[----:B------:R-:W-:Y:S01]  /*3200*/  LEA.HI.X.SX32 R199, R199, R177, 0x1, P5 ;  /* 0x000000b1c7c77211 */ /* 0x000fe200028f0eff */
[----:B------:R-:W-:Y:S01]  /*3210*/  FMUL R83, R83, 1.4426950216293334961 ;  /* 0x3fb8aa3b53537820 */ /* 0x000fe20000400000 */
[----:B------:R-:W-:Y:S01]  /*3220*/  IADD3 R194, P5, PT, R235, R176, RZ ;  /* 0x000000b0ebc27210 */ /* 0x000fe20007fbe0ff */
[----:B0-----:R-:W-:-:S04]  /*3230*/  FADD R235, R25, R82 ;  /* 0x0000005219eb7221 */ /* 0x001fc80000000000 */
[----:B------:R-:W0:Y:S01]  /*3240*/  MUFU.EX2 R30, R30 ;  /* 0x0000001e001e7308 */ /* 0x000e220000000800 */
[----:B------:R-:W-:Y:S01]  /*3250*/  FADD R235, R28, R235 ;  /* 0x000000eb1ceb7221 */ /* 0x000fe20000000000 */
[-C--:B------:R-:W-:Y:S01]  /*3260*/  IADD3 R190, P6, PT, R201, R176.reuse, RZ ;  /* 0x000000b0c9be7210 */ /* 0x080fe20007fde0ff */
[----:B------:R-:W-:Y:S01]  /*3270*/  FFMA R86, R86, UR8, -R139 ;  /* 0x0000000856567c23 */ /* 0x000fe2000800088b */
[-C--:B------:R-:W-:Y:S01]  /*3280*/  LEA.HI.X.SX32 R187, R187, R177.reuse, 0x1, P4 ;  /* 0x000000b1bbbb7211 */ /* 0x080fe200020f0eff */
[----:B-1----:R-:W-:Y:S01]  /*3290*/  FADD R200, R26, R235 ;  /* 0x000000eb1ac87221 */ /* 0x002fe20000000000 */
[-C--:B------:R-:W-:Y:S01]  /*32a0*/  LEA.HI.X.SX32 R195, R195, R177.reuse, 0x1, P5 ;  /* 0x000000b1c3c37211 */ /* 0x080fe200028f0eff */
[----:B------:R-:W-:Y:S01]  /*32b0*/  FFMA R91, R91, UR8, -R139 ;  /* 0x000000085b5b7c23 */ /* 0x000fe2000800088b */
[----:B------:R-:W1:Y:S01]  /*32c0*/  MUFU.EX2 R34, R34 ;  /* 0x0000002200227308 */ /* 0x000e620000000800 */
[----:B--2---:R-:W-:Y:S01]  /*32d0*/  FADD R206, R29, R200 ;  /* 0x000000c81dce7221 */ /* 0x004fe20000000000 */
[-C--:B------:R-:W-:Y:S01]  /*32e0*/  IADD3 R200, P5, PT, R231, R176.reuse, RZ ;  /* 0x000000b0e7c87210 */ /* 0x080fe20007fbe0ff */
[----:B------:R-:W-:Y:S01]  /*32f0*/  FMUL R66, R67, 1.4426950216293334961 ;  /* 0x3fb8aa3b43427820 */ /* 0x000fe20000400000 */
[----:B------:R-:W-:Y:S01]  /*3300*/  LEA.HI.X.SX32 R191, R191, R177, 0x1, P6 ;  /* 0x000000b1bfbf7211 */ /* 0x000fe200030f0eff */
[----:B------:R-:W-:Y:S01]  /*3310*/  FADD R231, R27, R206 ;  /* 0x000000ce1be77221 */ /* 0x000fe20000000000 */
[----:B------:R-:W-:-:S02]  /*3320*/  IADD3 R196, P6, PT, R239, R176, RZ ;  /* 0x000000b0efc47210 */ /* 0x000fc40007fde0ff */
[----:B------:R-:W2:Y:S01]  /*3330*/  MUFU.EX2 R38, R38 ;  /* 0x0000002600267308 */ /* 0x000ea20000000800 */
[----:B------:R-:W-:Y:S01]  /*3340*/  FADD R231, R32, R231 ;  /* 0x000000e720e77221 */ /* 0x000fe20000000000 */
[----:B------:R-:W-:-:S06]  /*3350*/  IADD3 R204, P4, PT, R233, R176, RZ ;  /* 0x000000b0e9cc7210 */ /* 0x000fcc0007f9e0ff */
[----:B------:R-:W3:Y:S01]  /*3360*/  MUFU.EX2 R41, R41 ;  /* 0x0000002900297308 */ /* 0x000ee20000000800 */
[----:B0-----:R-:W-:Y:S01]  /*3370*/  FADD R220, R30, R231 ;  /* 0x000000e71edc7221 */ /* 0x001fe20000000000 */
[----:B------:R-:W-:-:S06]  /*3380*/  LEA.HI.X.SX32 R197, R197, R177, 0x1, P6 ;  /* 0x000000b1c5c57211 */ /* 0x000fcc00030f0eff */
[----:B------:R-:W0:Y:S01]  /*3390*/  MUFU.EX2 R39, R39 ;  /* 0x0000002700277308 */ /* 0x000e220000000800 */
[----:B------:R-:W-:Y:S01]  /*33a0*/  IADD3 R202, P6, PT, R205, R176, RZ ;  /* 0x000000b0cdca7210 */ /* 0x000fe20007fde0ff */
[----:B------:R-:W-:Y:S01]  /*33b0*/  FADD R220, R31, R220 ;  /* 0x000000dc1fdc7221 */ /* 0x000fe20000000000 */
[----:B------:R-:W-:-:S05]  /*33c0*/  LEA.HI.X.SX32 R205, R203, R177, 0x1, P4 ;  /* 0x000000b1cbcd7211 */ /* 0x000fca00020f0eff */
[----:B------:R-:W4:Y:S01]  /*33d0*/  MUFU.EX2 R42, R42 ;  /* 0x0000002a002a7308 */ /* 0x000f220000000800 */
[----:B------:R-:W-:-:S07]  /*33e0*/  LEA.HI.X.SX32 R203, R201, R177, 0x1, P6 ;  /* 0x000000b1c9cb7211 */ /* 0x000fce00030f0eff */
[----:B------:R-:W0:Y:S01]  /*33f0*/  MUFU.EX2 R45, R45 ;  /* 0x0000002d002d7308 */ /* 0x000e220000000800 */
[----:B------:R-:W-:Y:S01]  /*3400*/  IADD3 R206, P6, PT, R227, R176, RZ ;  /* 0x000000b0e3ce7210 */ /* 0x000fe20007fde0ff */
[----:B------:R-:W-:-:S06]  /*3410*/  FADD R227, R33, R220 ;  /* 0x000000dc21e37221 */ /* 0x000fcc0000000000 */
[----:B------:R-:W0:Y:S01]  /*3420*/  MUFU.EX2 R43, R43 ;  /* 0x0000002b002b7308 */ /* 0x000e220000000800 */
[----:B------:R-:W-:Y:S01]  /*3430*/  FADD R227, R36, R227 ;  /* 0x000000e324e37221 */ /* 0x000fe20000000000 */
[----:B------:R-:W-:-:S06]  /*3440*/  IADD3 R208, P4, PT, R229, R176, RZ ;  /* 0x000000b0e5d07210 */ /* 0x000fcc0007f9e0ff */
[----:B------:R0:W2:Y:S01]  /*3450*/  MUFU.EX2 R48, R155 ;  /* 0x0000009b00307308 */ /* 0x0000a20000000800 */
[----:B-1----:R-:W-:Y:S01]  /*3460*/  FADD R220, R34, R227 ;  /* 0x000000e322dc7221 */ /* 0x002fe20000000000 */
[----:B------:R-:W-:-:S06]  /*3470*/  LEA.HI.X.SX32 R201, R209, R177, 0x1, P5 ;  /* 0x000000b1d1c97211 */ /* 0x000fcc00028f0eff */
[----:B------:R-:W1:Y:S01]  /*3480*/  MUFU.EX2 R46, R46 ;  /* 0x0000002e002e7308 */ /* 0x000e620000000800 */
[----:B------:R-:W-:Y:S01]  /*3490*/  FADD R220, R35, R220 ;  /* 0x000000dc23dc7221 */ /* 0x000fe20000000000 */
[-C--:B------:R-:W-:Y:S01]  /*34a0*/  LEA.HI.X.SX32 R209, R207, R177.reuse, 0x1, P4 ;  /* 0x000000b1cfd17211 */ /* 0x080fe200020f0eff */
[----:B0-----:R-:W-:Y:S01]  /*34b0*/  FMUL R155, R55, 1.4426950216293334961 ;  /* 0x3fb8aa3b379b7820 */ /* 0x001fe20000400000 */
[----:B------:R-:W-:Y:S01]  /*34c0*/  LEA.HI.X.SX32 R207, R225, R177, 0x1, P6 ;  /* 0x000000b1e1cf7211 */ /* 0x000fe200030f0eff */
[----:B------:R-:W-:Y:S01]  /*34d0*/  FADD R225, R37, R220 ;  /* 0x000000dc25e17221 */ /* 0x000fe20000000000 */
[----:B------:R-:W-:Y:S01]  /*34e0*/  FMUL R55, R58, 1.4426950216293334961 ;  /* 0x3fb8aa3b3a377820 */ /* 0x000fe20000400000 */
[----:B------:R-:W-:Y:S01]  /*34f0*/  FFMA R58, R60, UR8, -R139 ;  /* 0x000000083c3a7c23 */ /* 0x000fe2000800088b */
[----:B------:R-:W0:Y:S01]  /*3500*/  MUFU.EX2 R49, R49 ;  /* 0x0000003100317308 */ /* 0x000e220000000800 */
[----:B------:R-:W-:-:S07]  /*3510*/  FADD R225, R40, R225 ;  /* 0x000000e128e17221 */ /* 0x000fce0000000000 */
[----:B------:R-:W0:Y:S01]  /*3520*/  MUFU.EX2 R47, R47 ;  /* 0x0000002f002f7308 */ /* 0x000e220000000800 */
[----:B--2---:R-:W-:Y:S01]  /*3530*/  FADD R220, R38, R225 ;  /* 0x000000e126dc7221 */ /* 0x004fe20000000000 */
[----:B------:R-:W-:-:S06]  /*3540*/  FMUL R58, R58, 1.4426950216293334961 ;  /* 0x3fb8aa3b3a3a7820 */ /* 0x000fcc0000400000 */
[----:B------:R-:W2:Y:S01]  /*3550*/  MUFU.EX2 R50, R50 ;  /* 0x0000003200327308 */ /* 0x000ea20000000800 */
[----:B---3--:R-:W-:-:S07]  /*3560*/  FADD R220, R41, R220 ;  /* 0x000000dc29dc7221 */ /* 0x008fce0000000000 */
[----:B------:R-:W3:Y:S01]  /*3570*/  MUFU.EX2 R51, R51 ;  /* 0x0000003300337308 */ /* 0x000ee20000000800 */
[----:B------:R-:W-:-:S07]  /*3580*/  FADD R225, R39, R220 ;  /* 0x000000dc27e17221 */ /* 0x000fce0000000000 */
[----:B------:R-:W0:Y:S01]  /*3590*/  MUFU.EX2 R53, R53 ;  /* 0x0000003500357308 */ /* 0x000e220000000800 */
[----:B------:R-:W-:-:S07]  /*35a0*/  FADD R225, R44, R225 ;  /* 0x000000e12ce17221 */ /* 0x000fce0000000000 */
[----:B------:R-:W-:Y:S01]  /*35b0*/  MUFU.EX2 R54, R54 ;  /* 0x0000003600367308 */ /* 0x000fe20000000800 */
[----:B----4-:R-:W-:-:S07]  /*35c0*/  FADD R220, R42, R225 ;  /* 0x000000e12adc7221 */ /* 0x010fce0000000000 */
[----:B------:R-:W-:Y:S01]  /*35d0*/  MUFU.EX2 R57, R57 ;  /* 0x0000003900397308 */ /* 0x000fe20000000800 */
[----:B------:R-:W-:-:S07]  /*35e0*/  FADD R220, R45, R220 ;  /* 0x000000dc2ddc7221 */ /* 0x000fce0000000000 */
[----:B------:R-:W-:Y:S01]  /*35f0*/  MUFU.EX2 R59, R59 ;  /* 0x0000003b003b7308 */ /* 0x000fe20000000800 */
[----:B------:R-:W-:-:S07]  /*3600*/  FADD R225, R43, R220 ;  /* 0x000000dc2be17221 */ /* 0x000fce0000000000 */
[----:B------:R-:W-:Y:S01]  /*3610*/  MUFU.EX2 R61, R61 ;  /* 0x0000003d003d7308 */ /* 0x000fe20000000800 */
[----:B------:R-:W-:-:S07]  /*3620*/  FADD R225, R48, R225 ;  /* 0x000000e130e17221 */ /* 0x000fce0000000000 */
[----:B------:R-:W-:Y:S01]  /*3630*/  MUFU.EX2 R62, R62 ;  /* 0x0000003e003e7308 */ /* 0x000fe20000000800 */
[----:B-1----:R-:W-:Y:S01]  /*3640*/  FADD R220, R46, R225 ;  /* 0x000000e12edc7221 */ /* 0x002fe20000000000 */
[----:B------:R-:W-:-:S06]  /*3650*/  FFMA R68, R68, UR8, -R139 ;  /* 0x0000000844447c23 */ /* 0x000fcc000800088b */
[----:B------:R-:W-:Y:S01]  /*3660*/  MUFU.EX2 R63, R63 ;  /* 0x0000003f003f7308 */ /* 0x000fe20000000800 */
[----:B0-----:R-:W-:Y:S01]  /*3670*/  FADD R220, R49, R220 ;  /* 0x000000dc31dc7221 */ /* 0x001fe20000000000 */
[--C-:B------:R-:W-:Y:S01]  /*3680*/  FFMA R82, R84, UR8, -R139.reuse ;  /* 0x0000000854527c23 */ /* 0x100fe2000800088b */
[----:B------:R-:W-:Y:S01]  /*3690*/  FMUL R87, R87, 1.4426950216293334961 ;  /* 0x3fb8aa3b57577820 */ /* 0x000fe20000400000 */
[----:B------:R-:W-:Y:S01]  /*36a0*/  FFMA R90, R90, UR8, -R139 ;  /* 0x000000085a5a7c23 */ /* 0x000fe2000800088b */
[----:B------:R-:W-:-:S03]  /*36b0*/  FADD R225, R47, R220 ;  /* 0x000000dc2fe17221 */ /* 0x000fc60000000000 */
[----:B------:R-:W-:Y:S01]  /*36c0*/  MUFU.EX2 R64, R64 ;  /* 0x0000004000407308 */ /* 0x000fe20000000800 */
[----:B------:R-:W-:Y:S01]  /*36d0*/  FADD R225, R52, R225 ;  /* 0x000000e134e17221 */ /* 0x000fe20000000000 */
[--C-:B------:R-:W-:Y:S01]  /*36e0*/  FFMA R95, R95, UR8, -R139.reuse ;  /* 0x000000085f5f7c23 */ /* 0x100fe2000800088b */
[----:B------:R-:W-:Y:S01]  /*36f0*/  FMUL R91, R91, 1.4426950216293334961 ;  /* 0x3fb8aa3b5b5b7820 */ /* 0x000fe20000400000 */
[--C-:B------:R-:W-:Y:S01]  /*3700*/  FFMA R69, R69, UR8, -R139.reuse ;  /* 0x0000000845457c23 */ /* 0x100fe2000800088b */
[----:B------:R-:W-:-:S03]  /*3710*/  FFMA R94, R94, UR8, -R139 ;  /* 0x000000085e5e7c23 */ /* 0x000fc6000800088b */
[----:B------:R-:W-:Y:S01]  /*3720*/  MUFU.EX2 R65, R65 ;  /* 0x0000004100417308 */ /* 0x000fe20000000800 */
[----:B--2---:R-:W-:Y:S01]  /*3730*/  FADD R220, R50, R225 ;  /* 0x000000e132dc7221 */ /* 0x004fe20000000000 */
[--C-:B------:R-:W-:Y:S01]  /*3740*/  FFMA R99, R99, UR8, -R139.reuse ;  /* 0x0000000863637c23 */ /* 0x100fe2000800088b */
[--C-:B------:R-:W-:Y:S01]  /*3750*/  FFMA R98, R98, UR8, -R139.reuse ;  /* 0x0000000862627c23 */ /* 0x100fe2000800088b */
[--C-:B------:R-:W-:Y:S01]  /*3760*/  FFMA R102, R102, UR8, -R139.reuse ;  /* 0x0000000866667c23 */ /* 0x100fe2000800088b */
[----:B------:R-:W-:-:S03]  /*3770*/  FFMA R72, R72, UR8, -R139 ;  /* 0x0000000848487c23 */ /* 0x000fc6000800088b */
[----:B------:R-:W-:Y:S01]  /*3780*/  MUFU.EX2 R223, R223 ;  /* 0x000000df00df7308 */ /* 0x000fe20000000800 */
[----:B------:R-:W-:Y:S01]  /*3790*/  FMUL R74, R74, 1.4426950216293334961 ;  /* 0x3fb8aa3b4a4a7820 */ /* 0x000fe20000400000 */
[----:B------:R-:W-:-:S06]  /*37a0*/  FFMA R77, R77, UR8, -R139 ;  /* 0x000000084d4d7c23 */ /* 0x000fcc000800088b */
[----:B------:R-:W-:Y:S01]  /*37b0*/  MUFU.EX2 R73, R73 ;  /* 0x0000004900497308 */ /* 0x000fe20000000800 */
[----:B------:R-:W-:Y:S01]  /*37c0*/  FMUL R78, R78, 1.4426950216293334961 ;  /* 0x3fb8aa3b4e4e7820 */ /* 0x000fe20000400000 */
[----:B------:R-:W-:-:S06]  /*37d0*/  FFMA R81, R81, UR8, -R139 ;  /* 0x0000000851517c23 */ /* 0x000fcc000800088b */
[----:B------:R-:W-:Y:S01]  /*37e0*/  MUFU.EX2 R75, R75 ;  /* 0x0000004b004b7308 */ /* 0x000fe20000000800 */
[--C-:B------:R-:W-:Y:S01]  /*37f0*/  FFMA R85, R85, UR8, -R139.reuse ;  /* 0x0000000855557c23 */ /* 0x100fe2000800088b */
[--C-:B------:R-:W-:Y:S01]  /*3800*/  FFMA R89, R89, UR8, -R139.reuse ;  /* 0x0000000859597c23 */ /* 0x100fe2000800088b */
[--C-:B------:R-:W-:Y:S01]  /*3810*/  FFMA R93, R93, UR8, -R139.reuse ;  /* 0x000000085d5d7c23 */ /* 0x100fe2000800088b */
[--C-:B------:R-:W-:Y:S01]  /*3820*/  FFMA R97, R97, UR8, -R139.reuse ;  /* 0x0000000861617c23 */ /* 0x100fe2000800088b */
[--C-:B------:R-:W-:Y:S01]  /*3830*/  FFMA R101, R101, UR8, -R139.reuse ;  /* 0x0000000865657c23 */ /* 0x100fe2000800088b */
[--C-:B------:R-:W-:Y:S01]  /*3840*/  FFMA R103, R103, UR8, -R139.reuse ;  /* 0x0000000867677c23 */ /* 0x100fe2000800088b */
[--C-:B------:R-:W-:Y:S01]  /*3850*/  FFMA R105, R105, UR8, -R139.reuse ;  /* 0x0000000869697c23 */ /* 0x100fe2000800088b */
[----:B------:R-:W0:Y:S01]  /*3860*/  MUFU.EX2 R56, R155 ;  /* 0x0000009b00387308 */ /* 0x000e220000000800 */
[----:B---3--:R-:W-:Y:S01]  /*3870*/  FADD R220, R51, R220 ;  /* 0x000000dc33dc7221 */ /* 0x008fe20000000000 */
[--C-:B------:R-:W-:Y:S01]  /*3880*/  FFMA R106, R106, UR8, -R139.reuse ;  /* 0x000000086a6a7c23 */ /* 0x100fe2000800088b */
[----:B------:R-:W-:Y:S01]  /*3890*/  F2FP.BF16.F32.PACK_AB R6, R7, R6 ;  /* 0x000000060706723e */ /* 0x000fe200000010ff */
[--C-:B------:R-:W-:Y:S01]  /*38a0*/  FFMA R107, R107, UR8, -R139.reuse ;  /* 0x000000086b6b7c23 */ /* 0x100fe2000800088b */
[----:B------:R-:W-:Y:S01]  /*38b0*/  FADD R225, R53, R220 ;  /* 0x000000dc35e17221 */ /* 0x000fe20000000000 */
[----:B------:R-:W-:Y:S01]  /*38c0*/  F2FP.BF16.F32.PACK_AB R5, R8, R5 ;  /* 0x000000050805723e */ /* 0x000fe200000010ff */
        /* <DEDUP_REMOVED lines=8> */
[----:B------:R-:W-:Y:S01]  /*3950*/  FFMA R117, R117, UR8, -R139 ;  /* 0x0000000875757c23 */ /* 0x000fe2000800088b */
[----:B------:R-:W2:Y:S01]  /*3960*/  MUFU.EX2 R60, R142 ;  /* 0x0000008e003c7308 */ /* 0x000ea20000000800 */
[----:B0-----:R-:W-:Y:S01]  /*3970*/  FADD R225, R56, R225 ;  /* 0x000000e138e17221 */ /* 0x001fe20000000000 */
[--C-:B------:R-:W-:Y:S01]  /*3980*/  FFMA R118, R118, UR8, -R139.reuse ;  /* 0x0000000876767c23 */ /* 0x100fe2000800088b */
[--C-:B------:R-:W-:Y:S01]  /*3990*/  FFMA R119, R119, UR8, -R139.reuse ;  /* 0x0000000877777c23 */ /* 0x100fe2000800088b */
[----:B------:R-:W-:Y:S01]  /*39a0*/  FFMA R120, R120, UR8, -R139 ;  /* 0x0000000878787c23 */ /* 0x000fe2000800088b */
[----:B------:R-:W-:Y:S01]  /*39b0*/  FADD R220, R54, R225 ;  /* 0x000000e136dc7221 */ /* 0x000fe20000000000 */
[--C-:B------:R-:W-:Y:S01]  /*39c0*/  FFMA R121, R121, UR8, -R139.reuse ;  /* 0x0000000879797c23 */ /* 0x100fe2000800088b */
[--C-:B------:R-:W-:Y:S01]  /*39d0*/  FFMA R122, R122, UR8, -R139.reuse ;  /* 0x000000087a7a7c23 */ /* 0x100fe2000800088b */
[----:B------:R-:W0:Y:S01]  /*39e0*/  MUFU.EX2 R58, R58 ;  /* 0x0000003a003a7308 */ /* 0x000e220000000800 */
[----:B------:R-:W-:Y:S01]  /*39f0*/  FADD R220, R57, R220 ;  /* 0x000000dc39dc7221 */ /* 0x000fe20000000000 */
[----:B------:R-:W-:Y:S01]  /*3a00*/  FMUL R67, R68, 1.4426950216293334961 ;  /* 0x3fb8aa3b44437820 */ /* 0x000fe20000400000 */
[----:B------:R-:W-:Y:S01]  /*3a10*/  FMUL R95, R95, 1.4426950216293334961 ;  /* 0x3fb8aa3b5f5f7820 */ /* 0x000fe20000400000 */
[--C-:B------:R-:W-:Y:S01]  /*3a20*/  FFMA R123, R123, UR8, -R139.reuse ;  /* 0x000000087b7b7c23 */ /* 0x100fe2000800088b */
[----:B-1----:R-:W-:Y:S01]  /*3a30*/  FADD R225, R55, R220 ;  /* 0x000000dc37e17221 */ /* 0x002fe20000000000 */
[--C-:B------:R-:W-:Y:S01]  /*3a40*/  FFMA R124, R124, UR8, -R139.reuse ;  /* 0x000000087c7c7c23 */ /* 0x100fe2000800088b */
[----:B------:R-:W-:Y:S01]  /*3a50*/  FFMA R125, R125, UR8, -R139 ;  /* 0x000000087d7d7c23 */ /* 0x000fe2000800088b */
[----:B------:R1:W-:Y:S01]  /*3a60*/  MUFU.EX2 R84, R83 ;  /* 0x0000005300547308 */ /* 0x0003e20000000800 */
[----:B--2---:R-:W-:Y:S01]  /*3a70*/  FADD R225, R60, R225 ;  /* 0x000000e13ce17221 */ /* 0x004fe20000000000 */
[----:B------:R-:W-:Y:S01]  /*3a80*/  FMUL R216, R69, 1.4426950216293334961 ;  /* 0x3fb8aa3b45d87820 */ /* 0x000fe20000400000 */
[----:B------:R-:W-:Y:S01]  /*3a90*/  FMUL R99, R99, 1.4426950216293334961 ;  /* 0x3fb8aa3b63637820 */ /* 0x000fe20000400000 */
[--C-:B------:R-:W-:Y:S01]  /*3aa0*/  FFMA R126, R126, UR8, -R139.reuse ;  /* 0x000000087e7e7c23 */ /* 0x100fe2000800088b */
[--C-:B------:R-:W-:Y:S01]  /*3ab0*/  FFMA R128, R128, UR8, -R139.reuse ;  /* 0x0000000880807c23 */ /* 0x100fe2000800088b */
[--C-:B------:R-:W-:Y:S01]  /*3ac0*/  FFMA R129, R129, UR8, -R139.reuse ;  /* 0x0000000881817c23 */ /* 0x100fe2000800088b */
[----:B------:R-:W-:Y:S01]  /*3ad0*/  FFMA R130, R130, UR8, -R139 ;  /* 0x0000000882827c23 */ /* 0x000fe2000800088b */
[----:B------:R-:W2:Y:S01]  /*3ae0*/  MUFU.EX2 R66, R66 ;  /* 0x0000004200427308 */ /* 0x000ea20000000800 */
[----:B0-----:R-:W-:Y:S01]  /*3af0*/  FADD R220, R58, R225 ;  /* 0x000000e13adc7221 */ /* 0x001fe20000000000 */
[----:B-1----:R-:W-:Y:S01]  /*3b00*/  FMUL R83, R86, 1.4426950216293334961 ;  /* 0x3fb8aa3b56537820 */ /* 0x002fe20000400000 */
[----:B------:R-:W-:Y:S01]  /*3b10*/  FMUL R72, R72, 1.4426950216293334961 ;  /* 0x3fb8aa3b48487820 */ /* 0x000fe20000400000 */
[----:B------:R-:W-:Y:S01]  /*3b20*/  FMUL R77, R77, 1.4426950216293334961 ;  /* 0x3fb8aa3b4d4d7820 */ /* 0x000fe20000400000 */
[----:B------:R-:W-:Y:S01]  /*3b30*/  FADD R220, R59, R220 ;  /* 0x000000dc3bdc7221 */ /* 0x000fe20000000000 */
[--C-:B------:R-:W-:Y:S01]  /*3b40*/  FFMA R86, R88, UR8, -R139.reuse ;  /* 0x0000000858567c23 */ /* 0x100fe2000800088b */
[--C-:B------:R-:W-:Y:S01]  /*3b50*/  FFMA R131, R131, UR8, -R139.reuse ;  /* 0x0000000883837c23 */ /* 0x100fe2000800088b */
[----:B------:R0:W-:Y:S01]  /*3b60*/  MUFU.EX2 R88, R87 ;  /* 0x0000005700587308 */ /* 0x0001e20000000800 */
[----:B------:R-:W-:Y:S01]  /*3b70*/  FADD R225, R61, R220 ;  /* 0x000000dc3de17221 */ /* 0x000fe20000000000 */
[----:B------:R-:W-:Y:S01]  /*3b80*/  FFMA R127, R127, UR8, -R139 ;  /* 0x000000087f7f7c23 */ /* 0x000fe2000800088b */
[----:B------:R-:W-:Y:S01]  /*3b90*/  PRMT R154, RZ, 0x7610, R154 ;  /* 0x00007610ff9a7816 */ /* 0x000fe2000000009a */
[----:B------:R1:W5:Y:S01]  /*3ba0*/  @P2 LDG.E.U16 R211, desc[UR26][R186.64] ;  /* 0x0000001abad32981 */ /* 0x000362000c1e1500 */
[----:B------:R-:W-:-:S03]  /*3bb0*/  FADD R220, R62, R225 ;  /* 0x000000e13edc7221 */ /* 0x000fc60000000000 */
[----:B------:R-:W-:Y:S01]  /*3bc0*/  MUFU.EX2 R74, R74 ;  /* 0x0000004a004a7308 */ /* 0x000fe20000000800 */
[----:B0-----:R-:W-:Y:S01]  /*3bd0*/  FMUL R87, R90, 1.4426950216293334961 ;  /* 0x3fb8aa3b5a577820 */ /* 0x001fe20000400000 */
[----:B------:R-:W-:Y:S01]  /*3be0*/  FFMA R90, R92, UR8, -R139 ;  /* 0x000000085c5a7c23 */ /* 0x000fe2000800088b */
[----:B------:R-:W-:Y:S01]  /*3bf0*/  FADD R225, R63, R220 ;  /* 0x000000dc3fe17221 */ /* 0x000fe20000000000 */
[----:B------:R-:W-:Y:S01]  /*3c00*/  FMUL R81, R81, 1.4426950216293334961 ;  /* 0x3fb8aa3b51517820 */ /* 0x000fe20000400000 */
[----:B------:R-:W-:Y:S01]  /*3c10*/  PRMT R217, RZ, 0x7610, R217 ;  /* 0x00007610ffd97816 */ /* 0x000fe200000000d9 */
[----:B------:R1:W5:Y:S02]  /*3c20*/  @P2 LDG.E.U16 R189, desc[UR26][R182.64] ;  /* 0x0000001ab6bd2981 */ /* 0x000364000c1e1500 */
[----:B------:R-:W-:Y:S01]  /*3c30*/  MUFU.EX2 R78, R78 ;  /* 0x0000004e004e7308 */ /* 0x000fe20000000800 */
[----:B------:R-:W-:Y:S01]  /*3c40*/  FMUL R82, R82, 1.4426950216293334961 ;  /* 0x3fb8aa3b52527820 */ /* 0x000fe20000400000 */
[----:B------:R-:W-:Y:S01]  /*3c50*/  FMUL R85, R85, 1.4426950216293334961 ;  /* 0x3fb8aa3b55557820 */ /* 0x000fe20000400000 */
[----:B------:R-:W-:Y:S01]  /*3c60*/  PRMT R70, RZ, 0x7610, R70 ;  /* 0x00007610ff467816 */ /* 0x000fe20000000046 */
[----:B------:R1:W5:Y:S04]  /*3c70*/  @P2 LDG.E.U16 R213, desc[UR26][R178.64] ;  /* 0x0000001ab2d52981 */ /* 0x000368000c1e1500 */
[----:B------:R-:W-:Y:S01]  /*3c80*/  MUFU.EX2 R79, R79 ;  /* 0x0000004f004f7308 */ /* 0x000fe20000000800 */
[----:B------:R-:W-:Y:S01]  /*3c90*/  FMUL R89, R89, 1.4426950216293334961 ;  /* 0x3fb8aa3b59597820 */ /* 0x000fe20000400000 */
[----:B------:R-:W-:Y:S01]  /*3ca0*/  FMUL R93, R93, 1.4426950216293334961 ;  /* 0x3fb8aa3b5d5d7820 */ /* 0x000fe20000400000 */
[----:B------:R-:W-:Y:S01]  /*3cb0*/  FMUL R97, R97, 1.4426950216293334961 ;  /* 0x3fb8aa3b61617820 */ /* 0x000fe20000400000 */
[----:B------:R-:W-:Y:S01]  /*3cc0*/  FMUL R101, R101, 1.4426950216293334961 ;  /* 0x3fb8aa3b65657820 */ /* 0x000fe20000400000 */
[----:B------:R-:W-:Y:S01]  /*3cd0*/  FMUL R103, R103, 1.4426950216293334961 ;  /* 0x3fb8aa3b67677820 */ /* 0x000fe20000400000 */
[----:B------:R-:W-:Y:S01]  /*3ce0*/  FMUL R105, R105, 1.4426950216293334961 ;  /* 0x3fb8aa3b69697820 */ /* 0x000fe20000400000 */
[----:B------:R-:W-:Y:S01]  /*3cf0*/  PRMT R155, RZ, 0x7610, R155 ;  /* 0x00007610ff9b7816 */ /* 0x000fe2000000009b */
[----:B------:R0:W-:Y:S01]  /*3d00*/  MUFU.EX2 R92, R91 ;  /* 0x0000005b005c7308 */ /* 0x0001e20000000800 */
[----:B------:R-:W-:Y:S01]  /*3d10*/  PRMT R214, RZ, 0x7610, R214 ;  /* 0x00007610ffd67816 */ /* 0x000fe200000000d6 */
[----:B------:R1:W5:Y:S01]  /*3d20*/  @P2 LDG.E.U16 R215, desc[UR26][R194.64] ;  /* 0x0000001ac2d72981 */ /* 0x000362000c1e1500 */
[----:B------:R-:W-:-:S03]  /*3d30*/  F2FP.BF16.F32.PACK_AB R4, R221, R4 ;  /* 0x00000004dd04723e */ /* 0x000fc600000010ff */
[----:B------:R1:W5:Y:S01]  /*3d40*/  @P2 LDG.E.U16 R188, desc[UR26][R180.64] ;  /* 0x0000001ab4bc2981 */ /* 0x000362000c1e1500 */
[----:B0-----:R-:W-:Y:S01]  /*3d50*/  FMUL R91, R94, 1.4426950216293334961 ;  /* 0x3fb8aa3b5e5b7820 */ /* 0x001fe20000400000 */
[--C-:B------:R-:W-:Y:S01]  /*3d60*/  FFMA R94, R96, UR8, -R139.reuse ;  /* 0x00000008605e7c23 */ /* 0x100fe2000800088b */
[----:B------:R-:W0:Y:S01]  /*3d70*/  MUFU.EX2 R67, R67 ;  /* 0x0000004300437308 */ /* 0x000e220000000800 */
[----:B------:R1:W5:Y:S04]  /*3d80*/  @P2 LDG.E.U16 R212, desc[UR26][R192.64] ;  /* 0x0000001ac0d42981 */ /* 0x000368000c1e1500 */
[----:B------:R1:W5:Y:S03]  /*3d90*/  @P2 LDG.E.U16 R210, desc[UR26][R200.64] ;  /* 0x0000001ac8d22981 */ /* 0x000366000c1e1500 */
[----:B------:R3:W-:Y:S01]  /*3da0*/  MUFU.EX2 R96, R95 ;  /* 0x0000005f00607308 */ /* 0x0007e20000000800 */
[----:B------:R1:W5:Y:S07]  /*3db0*/  @P2 LDG.E.U16 R219, desc[UR26][R190.64] ;  /* 0x0000001abedb2981 */ /* 0x00036e000c1e1500 */
[----:B------:R-:W4:Y:S01]  /*3dc0*/  MUFU.EX2 R216, R216 ;  /* 0x000000d800d87308 */ /* 0x000f220000000800 */
[----:B---3--:R-:W-:Y:S01]  /*3dd0*/  FMUL R95, R98, 1.4426950216293334961 ;  /* 0x3fb8aa3b625f7820 */ /* 0x008fe20000400000 */
[----:B------:R-:W-:-:S06]  /*3de0*/  FFMA R98, R100, UR8, -R139 ;  /* 0x0000000864627c23 */ /* 0x000fcc000800088b */
[----:B------:R-:W3:Y:S08]  /*3df0*/  MUFU.EX2 R72, R72 ;  /* 0x0000004800487308 */ /* 0x000ef00000000800 */
[----:B------:R-:W0:Y:S01]  /*3e00*/  MUFU.EX2 R77, R77 ;  /* 0x0000004d004d7308 */ /* 0x000e220000000800 */
[----:B------:R-:W-:-:S07]  /*3e10*/  FMUL R86, R86, 1.4426950216293334961 ;  /* 0x3fb8aa3b56567820 */ /* 0x000fce0000400000 */
[----:B------:R-:W-:Y:S01]  /*3e20*/  MUFU.EX2 R83, R83 ;  /* 0x0000005300537308 */ /* 0x000fe20000000800 */
[----:B------:R-:W-:Y:S01]  /*3e30*/  FMUL R90, R90, 1.4426950216293334961 ;  /* 0x3fb8aa3b5a5a7820 */ /* 0x000fe20000400000 */
[----:B------:R-:W-:Y:S02]  /*3e40*/  F2FP.BF16.F32.PACK_AB R7, R10, R9 ;  /* 0x000000090a07723e */ /* 0x000fe400000010ff */
[----:B------:R-:W-:Y:S01]  /*3e50*/  F2FP.BF16.F32.PACK_AB R8, R12, R11 ;  /* 0x0000000b0c08723e */ /* 0x000fe200000010ff */
[----:B------:R-:W-:Y:S01]  /*3e60*/  FMUL R107, R107, 1.4426950216293334961 ;  /* 0x3fb8aa3b6b6b7820 */ /* 0x000fe20000400000 */
[----:B------:R-:W-:Y:S01]  /*3e70*/  FMUL R109, R109, 1.4426950216293334961 ;  /* 0x3fb8aa3b6d6d7820 */ /* 0x000fe20000400000 */
[----:B------:R-:W-:Y:S01]  /*3e80*/  FMUL R111, R111, 1.4426950216293334961 ;  /* 0x3fb8aa3b6f6f7820 */ /* 0x000fe20000400000 */
[----:B------:R0:W-:Y:S01]  /*3e90*/  MUFU.EX2 R100, R99 ;  /* 0x0000006300647308 */ /* 0x0001e20000000800 */
[----:B------:R-:W-:Y:S01]  /*3ea0*/  FMUL R113, R113, 1.4426950216293334961 ;  /* 0x3fb8aa3b71717820 */ /* 0x000fe20000400000 */
[----:B------:R-:W-:Y:S01]  /*3eb0*/  FMUL R126, R126, 1.4426950216293334961 ;  /* 0x3fb8aa3b7e7e7820 */ /* 0x000fe20000400000 */
[----:B------:R-:W-:Y:S01]  /*3ec0*/  FMUL R128, R128, 1.4426950216293334961 ;  /* 0x3fb8aa3b80807820 */ /* 0x000fe20000400000 */
[----:B------:R-:W-:Y:S01]  /*3ed0*/  FMUL R129, R129, 1.4426950216293334961 ;  /* 0x3fb8aa3b81817820 */ /* 0x000fe20000400000 */
[----:B------:R-:W-:Y:S01]  /*3ee0*/  FMUL R130, R130, 1.4426950216293334961 ;  /* 0x3fb8aa3b82827820 */ /* 0x000fe20000400000 */
[----:B------:R-:W-:Y:S01]  /*3ef0*/  FMUL R131, R131, 1.4426950216293334961 ;  /* 0x3fb8aa3b83837820 */ /* 0x000fe20000400000 */
[----:B------:R-:W-:Y:S01]  /*3f00*/  FMUL R127, R127, 1.4426950216293334961 ;  /* 0x3fb8aa3b7f7f7820 */ /* 0x000fe20000400000 */
[----:B------:R-:W1:Y:S01]  /*3f10*/  MUFU.EX2 R81, R81 ;  /* 0x0000005100517308 */ /* 0x000e620000000800 */
[----:B0-----:R-:W-:Y:S01]  /*3f20*/  FMUL R99, R102, 1.4426950216293334961 ;  /* 0x3fb8aa3b66637820 */ /* 0x001fe20000400000 */
[----:B------:R-:W-:Y:S01]  /*3f30*/  FADD R102, R64, R225 ;  /* 0x000000e140667221 */ /* 0x000fe20000000000 */
[----:B------:R-:W-:Y:S01]  /*3f40*/  PRMT R142, RZ, 0x7610, R142 ;  /* 0x00007610ff8e7816 */ /* 0x000fe2000000008e */
[----:B------:R0:W5:Y:S01]  /*3f50*/  @P2 LDG.E.U16 R155, desc[UR26][R176.64] ;  /* 0x0000001ab09b2981 */ /* 0x000162000c1e1500 */
[----:B------:R-:W-:Y:S01]  /*3f60*/  PRMT R68, RZ, 0x7610, R68 ;  /* 0x00007610ff447816 */ /* 0x000fe20000000044 */
[----:B------:R-:W-:Y:S01]  /*3f70*/  FADD R225, R65, R102 ;  /* 0x0000006641e17221 */ /* 0x000fe20000000000 */
[----:B------:R-:W-:Y:S01]  /*3f80*/  PRMT R69, RZ, 0x7610, R69 ;  /* 0x00007610ff457816 */ /* 0x000fe20000000045 */
[----:B------:R-:W0:Y:S01]  /*3f90*/  MUFU.EX2 R82, R82 ;  /* 0x0000005200527308 */ /* 0x000e220000000800 */
[----:B------:R0:W5:Y:S01]  /*3fa0*/  @P2 LDG.E.U16 R154, desc[UR26][R204.64] ;  /* 0x0000001acc9a2981 */ /* 0x000162000c1e1500 */
[----:B--2---:R-:W-:-:S03]  /*3fb0*/  FADD R220, R66, R225 ;  /* 0x000000e142dc7221 */ /* 0x004fc60000000000 */
[----:B------:R2:W5:Y:S01]  /*3fc0*/  @P2 LDG.E.U16 R217, desc[UR26][R208.64] ;  /* 0x0000001ad0d92981 */ /* 0x000562000c1e1500 */
[----:B------:R-:W-:Y:S02]  /*3fd0*/  FADD R225, R67, R220 ;  /* 0x000000dc43e17221 */ /* 0x000fe40000000000 */
[----:B------:R-:W0:Y:S01]  /*3fe0*/  MUFU.EX2 R85, R85 ;  /* 0x0000005500557308 */ /* 0x000e220000000800 */
[----:B------:R2:W5:Y:S01]  /*3ff0*/  @P2 LDG.E.U16 R70, desc[UR26][R198.64] ;  /* 0x0000001ac6462981 */ /* 0x000562000c1e1500 */
[----:B----4-:R-:W-:-:S03]  /*4000*/  FADD R220, R216, R225 ;  /* 0x000000e1d8dc7221 */ /* 0x010fc60000000000 */
[----:B------:R2:W5:Y:S01]  /*4010*/  @P2 LDG.E.U16 R214, desc[UR26][R206.64] ;  /* 0x0000001aced62981 */ /* 0x000562000c1e1500 */
[----:B------:R-:W-:Y:S02]  /*4020*/  FADD R225, R71, R220 ;  /* 0x000000dc47e17221 */ /* 0x000fe40000000000 */
[----:B------:R-:W4:Y:S08]  /*4030*/  MUFU.EX2 R86, R86 ;  /* 0x0000005600567308 */ /* 0x000f300000000800 */
[----:B------:R-:W0:Y:S01]  /*4040*/  MUFU.EX2 R89, R89 ;  /* 0x0000005900597308 */ /* 0x000e220000000800 */
[----:B------:R-:W-:-:S07]  /*4050*/  FADD R225, R218, R225 ;  /* 0x000000e1dae17221 */ /* 0x000fce0000000000 */
[----:B------:R-:W0:Y:S01]  /*4060*/  MUFU.EX2 R87, R87 ;  /* 0x0000005700577308 */ /* 0x000e220000000800 */
[----:B---3--:R-:W-:-:S07]  /*4070*/  FADD R220, R72, R225 ;  /* 0x000000e148dc7221 */ /* 0x008fce0000000000 */
[----:B------:R-:W3:Y:S01]  /*4080*/  MUFU.EX2 R90, R90 ;  /* 0x0000005a005a7308 */ /* 0x000ee20000000800 */
[----:B------:R-:W-:Y:S01]  /*4090*/  FADD R220, R223, R220 ;  /* 0x000000dcdfdc7221 */ /* 0x000fe20000000000 */
[----:B------:R-:W-:-:S06]  /*40a0*/  FMUL R94, R94, 1.4426950216293334961 ;  /* 0x3fb8aa3b5e5e7820 */ /* 0x000fcc0000400000 */
[----:B------:R-:W0:Y:S01]  /*40b0*/  MUFU.EX2 R93, R93 ;  /* 0x0000005d005d7308 */ /* 0x000e220000000800 */
[----:B------:R-:W-:-:S07]  /*40c0*/  FADD R225, R73, R220 ;  /* 0x000000dc49e17221 */ /* 0x000fce0000000000 */
[----:B------:R-:W0:Y:S01]  /*40d0*/  MUFU.EX2 R91, R91 ;  /* 0x0000005b005b7308 */ /* 0x000e220000000800 */
[----:B------:R-:W-:Y:S01]  /*40e0*/  FADD R225, R76, R225 ;  /* 0x000000e14ce17221 */ /* 0x000fe20000000000 */
[----:B------:R-:W-:-:S06]  /*40f0*/  FMUL R98, R98, 1.4426950216293334961 ;  /* 0x3fb8aa3b62627820 */ /* 0x000fcc0000400000 */
[----:B------:R-:W-:Y:S01]  /*4100*/  MUFU.EX2 R97, R97 ;  /* 0x0000006100617308 */ /* 0x000fe20000000800 */
[----:B------:R-:W-:-:S07]  /*4110*/  FADD R220, R74, R225 ;  /* 0x000000e14adc7221 */ /* 0x000fce0000000000 */
[----:B------:R-:W-:Y:S01]  /*4120*/  MUFU.EX2 R95, R95 ;  /* 0x0000005f005f7308 */ /* 0x000fe20000000800 */
[----:B------:R-:W-:Y:S01]  /*4130*/  FADD R220, R77, R220 ;  /* 0x000000dc4ddc7221 */ /* 0x000fe20000000000 */
[----:B------:R-:W-:-:S06]  /*4140*/  FFMA R102, R104, UR8, -R139 ;  /* 0x0000000868667c23 */ /* 0x000fcc000800088b */
[----:B------:R-:W-:Y:S01]  /*4150*/  MUFU.EX2 R101, R101 ;  /* 0x0000006500657308 */ /* 0x000fe20000000800 */
[----:B------:R-:W-:-:S07]  /*4160*/  FADD R225, R75, R220 ;  /* 0x000000dc4be17221 */ /* 0x000fce0000000000 */
[----:B------:R-:W-:Y:S01]  /*4170*/  MUFU.EX2 R105, R105 ;  /* 0x0000006900697308 */ /* 0x000fe20000000800 */
[----:B------:R-:W-:Y:S01]  /*4180*/  FADD R225, R80, R225 ;  /* 0x000000e150e17221 */ /* 0x000fe20000000000 */
[----:B------:R-:W-:Y:S01]  /*4190*/  F2FP.BF16.F32.PACK_AB R11, R20, R17 ;  /* 0x00000011140b723e */ /* 0x000fe200000010ff */
[----:B------:R2:W5:Y:S02]  /*41a0*/  @P2 LDG.E.U16 R142, desc[UR26][R184.64] ;  /* 0x0000001ab88e2981 */ /* 0x000564000c1e1500 */
[----:B------:R-:W-:Y:S01]  /*41b0*/  FADD R220, R78, R225 ;  /* 0x000000e14edc7221 */ /* 0x000fe20000000000 */
[----:B------:R-:W-:Y:S01]  /*41c0*/  F2FP.BF16.F32.PACK_AB R9, R14, R13 ;  /* 0x0000000d0e09723e */ /* 0x000fe200000010ff */
[----:B------:R2:W5:Y:S02]  /*41d0*/  @P2 LDG.E.U16 R68, desc[UR26][R196.64] ;  /* 0x0000001ac4442981 */ /* 0x000564000c1e1500 */
[----:B-1----:R-:W-:Y:S01]  /*41e0*/  FADD R220, R81, R220 ;  /* 0x000000dc51dc7221 */ /* 0x002fe20000000000 */
[----:B------:R-:W-:Y:S01]  /*41f0*/  MUFU.EX2 R99, R99 ;  /* 0x0000006300637308 */ /* 0x000fe20000000800 */
[----:B------:R2:W5:Y:S02]  /*4200*/  @P2 LDG.E.U16 R69, desc[UR26][R202.64] ;  /* 0x0000001aca452981 */ /* 0x000564000c1e1500 */
[----:B------:R-:W-:-:S04]  /*4210*/  FADD R225, R79, R220 ;  /* 0x000000dc4fe17221 */ /* 0x000fc80000000000 */
[----:B------:R-:W-:-:S04]  /*4220*/  FADD R225, R84, R225 ;  /* 0x000000e154e17221 */ /* 0x000fc80000000000 */
[----:B0-----:R-:W-:-:S04]  /*4230*/  FADD R220, R82, R225 ;  /* 0x000000e152dc7221 */ /* 0x001fc80000000000 */
[----:B------:R-:W-:-:S04]  /*4240*/  FADD R220, R85, R220 ;  /* 0x000000dc55dc7221 */ /* 0x000fc80000000000 */
[----:B------:R-:W-:-:S04]  /*4250*/  FADD R225, R83, R220 ;  /* 0x000000dc53e17221 */ /* 0x000fc80000000000 */
[----:B------:R-:W-:-:S04]  /*4260*/  FADD R225, R88, R225 ;  /* 0x000000e158e17221 */ /* 0x000fc80000000000 */
[----:B----4-:R-:W-:-:S04]  /*4270*/  FADD R220, R86, R225 ;  /* 0x000000e156dc7221 */ /* 0x010fc80000000000 */
[----:B------:R-:W-:-:S04]  /*4280*/  FADD R220, R89, R220 ;  /* 0x000000dc59dc7221 */ /* 0x000fc80000000000 */
[----:B------:R-:W-:Y:S01]  /*4290*/  FADD R225, R87, R220 ;  /* 0x000000dc57e17221 */ /* 0x000fe20000000000 */
[----:B------:R-:W0:Y:S03]  /*42a0*/  MUFU.EX2 R94, R94 ;  /* 0x0000005e005e7308 */ /* 0x000e260000000800 */
[----:B------:R-:W-:-:S04]  /*42b0*/  FADD R225, R92, R225 ;  /* 0x000000e15ce17221 */ /* 0x000fc80000000000 */
[----:B---3--:R-:W-:-:S04]  /*42c0*/  FADD R220, R90, R225 ;  /* 0x000000e15adc7221 */ /* 0x008fc80000000000 */
[----:B------:R-:W-:-:S04]  /*42d0*/  FADD R220, R93, R220 ;  /* 0x000000dc5ddc7221 */ /* 0x000fc80000000000 */
[----:B------:R-:W-:Y:S01]  /*42e0*/  FADD R225, R91, R220 ;  /* 0x000000dc5be17221 */ /* 0x000fe20000000000 */
[----:B------:R-:W1:Y:S03]  /*42f0*/  MUFU.EX2 R98, R98 ;  /* 0x0000006200627308 */ /* 0x000e660000000800 */
[----:B------:R-:W-:-:S04]  /*4300*/  FADD R225, R96, R225 ;  /* 0x000000e160e17221 */ /* 0x000fc80000000000 */
[----:B0-----:R-:W-:-:S04]  /*4310*/  FADD R220, R94, R225 ;  /* 0x000000e15edc7221 */ /* 0x001fc80000000000 */
[----:B------:R-:W-:Y:S01]  /*4320*/  FADD R220, R97, R220 ;  /* 0x000000dc61dc7221 */ /* 0x000fe20000000000 */
[----:B------:R-:W-:-:S03]  /*4330*/  FMUL R102, R102, 1.4426950216293334961 ;  /* 0x3fb8aa3b66667820 */ /* 0x000fc60000400000 */
[----:B------:R-:W-:Y:S01]  /*4340*/  FADD R225, R95, R220 ;  /* 0x000000dc5fe17221 */ /* 0x000fe20000000000 */
[----:B------:R0:W3:Y:S03]  /*4350*/  MUFU.EX2 R104, R103 ;  /* 0x0000006700687308 */ /* 0x0000e60000000800 */
[----:B------:R-:W-:-:S04]  /*4360*/  FADD R225, R100, R225 ;  /* 0x000000e164e17221 */ /* 0x000fc80000000000 */
[----:B-1----:R-:W-:Y:S01]  /*4370*/  FADD R10, R98, R225 ;  /* 0x000000e1620a7221 */ /* 0x002fe20000000000 */
[----:B------:R-:W1:Y:S01]  /*4380*/  MUFU.EX2 R102, R102 ;  /* 0x0000006600667308 */ /* 0x000e620000000800 */
[----:B0-----:R-:W-:Y:S01]  /*4390*/  FMUL R103, R106, 1.4426950216293334961 ;  /* 0x3fb8aa3b6a677820 */ /* 0x001fe20000400000 */
[----:B------:R-:W-:Y:S01]  /*43a0*/  FFMA R106, R108, UR8, -R139 ;  /* 0x000000086c6a7c23 */ /* 0x000fe2000800088b */
[----:B------:R-:W-:Y:S01]  /*43b0*/  FADD R12, R101, R10 ;  /* 0x0000000a650c7221 */ /* 0x000fe20000000000 */
[----:B------:R-:W-:Y:S02]  /*43c0*/  F2FP.BF16.F32.PACK_AB R10, R16, R15 ;  /* 0x0000000f100a723e */ /* 0x000fe400000010ff */
[----:B------:R-:W-:Y:S01]  /*43d0*/  FMUL R106, R106, 1.4426950216293334961 ;  /* 0x3fb8aa3b6a6a7820 */ /* 0x000fe20000400000 */
[----:B------:R-:W-:Y:S01]  /*43e0*/  FADD R15, R99, R12 ;  /* 0x0000000c630f7221 */ /* 0x000fe20000000000 */
[----:B------:R-:W0:Y:S03]  /*43f0*/  MUFU.EX2 R103, R103 ;  /* 0x0000006700677308 */ /* 0x000e260000000800 */
[----:B---3--:R-:W-:Y:S01]  /*4400*/  FADD R17, R104, R15 ;  /* 0x0000000f68117221 */ /* 0x008fe20000000000 */
[----:B------:R-:W-:-:S04]  /*4410*/  F2FP.BF16.F32.PACK_AB R12, R19, R18 ;  /* 0x00000012130c723e */ /* 0x000fc800000010ff */
[----:B------:R3:W4:Y:S01]  /*4420*/  MUFU.EX2 R108, R107 ;  /* 0x0000006b006c7308 */ /* 0x0007220000000800 */
[----:B-1----:R-:W-:-:S07]  /*4430*/  FADD R18, R102, R17 ;  /* 0x0000001166127221 */ /* 0x002fce0000000000 */
[----:B------:R-:W1:Y:S01]  /*4440*/  MUFU.EX2 R106, R106 ;  /* 0x0000006a006a7308 */ /* 0x000e620000000800 */
[----:B---3--:R-:W-:Y:S01]  /*4450*/  FMUL R107, R110, 1.4426950216293334961 ;  /* 0x3fb8aa3b6e6b7820 */ /* 0x008fe20000400000 */
[----:B------:R-:W-:Y:S01]  /*4460*/  FADD R20, R105, R18 ;  /* 0x0000001269147221 */ /* 0x000fe20000000000 */
[----:B------:R-:W-:Y:S01]  /*4470*/  FFMA R110, R112, UR8, -R139 ;  /* 0x00000008706e7c23 */ /* 0x000fe2000800088b */
[----:B------:R-:W-:-:S04]  /*4480*/  F2FP.BF16.F32.PACK_AB R14, R24, R23 ;  /* 0x00000017180e723e */ /* 0x000fc800000010ff */
[----:B------:R-:W3:Y:S01]  /*4490*/  MUFU.EX2 R109, R109 ;  /* 0x0000006d006d7308 */ /* 0x000ee20000000800 */
[----:B0-----:R-:W-:Y:S01]  /*44a0*/  FADD R23, R103, R20 ;  /* 0x0000001467177221 */ /* 0x001fe20000000000 */
[----:B------:R-:W-:Y:S01]  /*44b0*/  FMUL R110, R110, 1.4426950216293334961 ;  /* 0x3fb8aa3b6e6e7820 */ /* 0x000fe20000400000 */
[----:B------:R-:W-:-:S05]  /*44c0*/  F2FP.BF16.F32.PACK_AB R15, R28, R25 ;  /* 0x000000191c0f723e */ /* 0x000fca00000010ff */
[----:B------:R-:W0:Y:S01]  /*44d0*/  MUFU.EX2 R107, R107 ;  /* 0x0000006b006b7308 */ /* 0x000e220000000800 */
[----:B----4-:R-:W-:Y:S01]  /*44e0*/  FADD R25, R108, R23 ;  /* 0x000000176c197221 */ /* 0x010fe20000000000 */
[----:B------:R-:W-:-:S06]  /*44f0*/  F2FP.BF16.F32.PACK_AB R16, R29, R26 ;  /* 0x0000001a1d10723e */ /* 0x000fcc00000010ff */
[----:B------:R4:W0:Y:S01]  /*4500*/  MUFU.EX2 R112, R111 ;  /* 0x0000006f00707308 */ /* 0x0008220000000800 */
[----:B-1----:R-:W-:-:S07]  /*4510*/  FADD R26, R106, R25 ;  /* 0x000000196a1a7221 */ /* 0x002fce0000000000 */
[----:B------:R-:W1:Y:S01]  /*4520*/  MUFU.EX2 R110, R110 ;  /* 0x0000006e006e7308 */ /* 0x000e620000000800 */
[----:B----4-:R-:W-:Y:S01]  /*4530*/  FMUL R111, R114, 1.4426950216293334961 ;  /* 0x3fb8aa3b726f7820 */ /* 0x010fe20000400000 */
[----:B---3--:R-:W-:Y:S01]  /*4540*/  FADD R28, R109, R26 ;  /* 0x0000001a6d1c7221 */ /* 0x008fe20000000000 */
[----:B------:R-:W-:Y:S01]  /*4550*/  FMUL R114, R115, 1.4426950216293334961 ;  /* 0x3fb8aa3b73727820 */ /* 0x000fe20000400000 */
[----:B------:R-:W-:-:S04]  /*4560*/  F2FP.BF16.F32.PACK_AB R18, R31, R30 ;  /* 0x0000001e1f12723e */ /* 0x000fc800000010ff */
[----:B------:R-:W3:Y:S01]  /*4570*/  MUFU.EX2 R113, R113 ;  /* 0x0000007100717308 */ /* 0x000ee20000000800 */
[----:B0-----:R-:W-:Y:S01]  /*4580*/  FADD R31, R107, R28 ;  /* 0x0000001c6b1f7221 */ /* 0x001fe20000000000 */
[----:B------:R-:W-:Y:S01]  /*4590*/  FMUL R115, R116, 1.4426950216293334961 ;  /* 0x3fb8aa3b74737820 */ /* 0x000fe20000400000 */
[----:B------:R-:W-:-:S05]  /*45a0*/  F2FP.BF16.F32.PACK_AB R19, R36, R33 ;  /* 0x000000212413723e */ /* 0x000fca00000010ff */
[----:B------:R-:W0:Y:S01]  /*45b0*/  MUFU.EX2 R111, R111 ;  /* 0x0000006f006f7308 */ /* 0x000e220000000800 */
[----:B------:R-:W-:Y:S01]  /*45c0*/  FADD R33, R112, R31 ;  /* 0x0000001f70217221 */ /* 0x000fe20000000000 */
[----:B------:R-:W-:Y:S01]  /*45d0*/  FMUL R116, R117, 1.4426950216293334961 ;  /* 0x3fb8aa3b75747820 */ /* 0x000fe20000400000 */
[----:B------:R-:W-:-:S05]  /*45e0*/  F2FP.BF16.F32.PACK_AB R20, R35, R34 ;  /* 0x000000222314723e */ /* 0x000fca00000010ff */
[----:B------:R-:W4:Y:S01]  /*45f0*/  MUFU.EX2 R114, R114 ;  /* 0x0000007200727308 */ /* 0x000f220000000800 */
[----:B-1----:R-:W-:Y:S01]  /*4600*/  FADD R34, R110, R33 ;  /* 0x000000216e227221 */ /* 0x002fe20000000000 */
[----:B------:R-:W-:-:S06]  /*4610*/  FMUL R117, R118, 1.4426950216293334961 ;  /* 0x3fb8aa3b76757820 */ /* 0x000fcc0000400000 */
[----:B------:R-:W1:Y:S01]  /*4620*/  MUFU.EX2 R115, R115 ;  /* 0x0000007300737308 */ /* 0x000e620000000800 */
[----:B---3--:R-:W-:Y:S01]  /*4630*/  FADD R36, R113, R34 ;  /* 0x0000002271247221 */ /* 0x008fe20000000000 */
[----:B------:R-:W-:Y:S01]  /*4640*/  FMUL R118, R119, 1.4426950216293334961 ;  /* 0x3fb8aa3b77767820 */ /* 0x000fe20000400000 */
[----:B------:R-:W-:-:S05]  /*4650*/  F2FP.BF16.F32.PACK_AB R23, R44, R39 ;  /* 0x000000272c17723e */ /* 0x000fca00000010ff */
[----:B------:R-:W3:Y:S01]  /*4660*/  MUFU.EX2 R116, R116 ;  /* 0x0000007400747308 */ /* 0x000ee20000000800 */
[----:B0-----:R-:W-:Y:S01]  /*4670*/  FADD R39, R111, R36 ;  /* 0x000000246f277221 */ /* 0x001fe20000000000 */
[----:B------:R-:W-:Y:S01]  /*4680*/  FMUL R119, R120, 1.4426950216293334961 ;  /* 0x3fb8aa3b78777820 */ /* 0x000fe20000400000 */
[----:B------:R-:W-:-:S05]  /*4690*/  F2FP.BF16.F32.PACK_AB R13, R22, R21 ;  /* 0x00000015160d723e */ /* 0x000fca00000010ff */
[----:B------:R-:W0:Y:S01]  /*46a0*/  MUFU.EX2 R117, R117 ;  /* 0x0000007500757308 */ /* 0x000e220000000800 */
[----:B------:R-:W-:Y:S01]  /*46b0*/  F2FP.BF16.F32.PACK_AB R21, R40, R37 ;  /* 0x000000252815723e */ /* 0x000fe200000010ff */
[----:B----4-:R-:W-:Y:S01]  /*46c0*/  FADD R40, R114, R39 ;  /* 0x0000002772287221 */ /* 0x010fe20000000000 */
[----:B------:R-:W-:Y:S01]  /*46d0*/  FMUL R120, R121, 1.4426950216293334961 ;  /* 0x3fb8aa3b79787820 */ /* 0x000fe20000400000 */
[----:B------:R-:W-:-:S04]  /*46e0*/  F2FP.BF16.F32.PACK_AB R25, R48, R43 ;  /* 0x0000002b3019723e */ /* 0x000fc800000010ff */
        /* <DEDUP_REMOVED lines=8> */
[----:B------:R-:W-:Y:S01]  /*4770*/  F2FP.BF16.F32.PACK_AB R27, R52, R47 ;  /* 0x0000002f341b723e */ /* 0x000fe200000010ff */
[----:B0-----:R-:W-:Y:S01]  /*4780*/  FADD R47, R117, R44 ;  /* 0x0000002c752f7221 */ /* 0x001fe20000000000 */
[----:B------:R-:W-:-:S05]  /*4790*/  FMUL R123, R124, 1.4426950216293334961 ;  /* 0x3fb8aa3b7c7b7820 */ /* 0x000fca0000400000 */
[----:B------:R-:W0:Y:S01]  /*47a0*/  MUFU.EX2 R121, R121 ;  /* 0x0000007900797308 */ /* 0x000e220000000800 */
[----:B----4-:R-:W-:Y:S01]  /*47b0*/  FADD R48, R118, R47 ;  /* 0x0000002f76307221 */ /* 0x010fe20000000000 */
[----:B------:R-:W-:Y:S01]  /*47c0*/  FMUL R124, R125, 1.4426950216293334961 ;  /* 0x3fb8aa3b7d7c7820 */ /* 0x000fe20000400000 */
[----:B------:R-:W-:-:S05]  /*47d0*/  F2FP.BF16.F32.PACK_AB R28, R51, R50 ;  /* 0x00000032331c723e */ /* 0x000fca00000010ff */
[----:B------:R-:W4:Y:S01]  /*47e0*/  MUFU.EX2 R122, R122 ;  /* 0x0000007a007a7308 */ /* 0x000f220000000800 */
[----:B-1----:R-:W-:-:S07]  /*47f0*/  FADD R51, R119, R48 ;  /* 0x0000003077337221 */ /* 0x002fce0000000000 */
[----:B------:R-:W1:Y:S01]  /*4800*/  MUFU.EX2 R123, R123 ;  /* 0x0000007b007b7308 */ /* 0x000e620000000800 */
[----:B---3--:R-:W-:Y:S01]  /*4810*/  FADD R52, R120, R51 ;  /* 0x0000003378347221 */ /* 0x008fe20000000000 */
[----:B------:R-:W-:-:S06]  /*4820*/  F2FP.BF16.F32.PACK_AB R31, R60, R55 ;  /* 0x000000373c1f723e */ /* 0x000fcc00000010ff */
[----:B------:R-:W3:Y:S01]  /*4830*/  MUFU.EX2 R124, R124 ;  /* 0x0000007c007c7308 */ /* 0x000ee20000000800 */
[----:B0-----:R-:W-:Y:S01]  /*4840*/  FADD R55, R121, R52 ;  /* 0x0000003479377221 */ /* 0x001fe20000000000 */
[----:B------:R-:W-:Y:S02]  /*4850*/  F2FP.BF16.F32.PACK_AB R35, R66, R65 ;  /* 0x000000414223723e */ /* 0x000fe400000010ff */
[----:B------:R-:W-:-:S04]  /*4860*/  F2FP.BF16.F32.PACK_AB R29, R56, R53 ;  /* 0x00000035381d723e */ /* 0x000fc800000010ff */
[----:B------:R-:W0:Y:S01]  /*4870*/  MUFU.EX2 R126, R126 ;  /* 0x0000007e007e7308 */ /* 0x000e220000000800 */
[----:B----4-:R-:W-:Y:S01]  /*4880*/  FADD R56, R122, R55 ;  /* 0x000000377a387221 */ /* 0x010fe20000000000 */
[----:B------:R-:W-:-:S06]  /*4890*/  F2FP.BF16.F32.PACK_AB R32, R59, R58 ;  /* 0x0000003a3b20723e */ /* 0x000fcc00000010ff */
[----:B------:R-:W4:Y:S01]  /*48a0*/  MUFU.EX2 R65, R127 ;  /* 0x0000007f00417308 */ /* 0x000f220000000800 */
[----:B-1----:R-:W-:-:S07]  /*48b0*/  FADD R59, R123, R56 ;  /* 0x000000387b3b7221 */ /* 0x002fce0000000000 */
[----:B------:R-:W-:Y:S01]  /*48c0*/  MUFU.EX2 R128, R128 ;  /* 0x0000008000807308 */ /* 0x000fe20000000800 */
[----:B------:R-:W-:-:S07]  /*48d0*/  F2FP.BF16.F32.PACK_AB R34, R64, R63 ;  /* 0x0000003f4022723e */ /* 0x000fce00000010ff */
[----:B------:R-:W1:Y:S08]  /*48e0*/  MUFU.EX2 R129, R129 ;  /* 0x0000008100817308 */ /* 0x000e700000000800 */
[----:B------:R-:W-:Y:S08]  /*48f0*/  MUFU.EX2 R130, R130 ;  /* 0x0000008200827308 */ /* 0x000ff00000000800 */
[----:B------:R-:W1:Y:S01]  /*4900*/  MUFU.EX2 R131, R131 ;  /* 0x0000008300837308 */ /* 0x000e620000000800 */
[----:B---3--:R-:W-:Y:S01]  /*4910*/  FADD R63, R124, R59 ;  /* 0x0000003b7c3f7221 */ /* 0x008fe20000000000 */
[----:B------:R-:W-:-:S03]  /*4920*/  F2FP.BF16.F32.PACK_AB R37, R218, R71 ;  /* 0x00000047da25723e */ /* 0x000fc600000010ff */
[----:B0-----:R-:W-:Y:S01]  /*4930*/  FADD R66, R126, R63 ;  /* 0x0000003f7e427221 */ /* 0x001fe20000000000 */
[----:B------:R-:W-:Y:S02]  /*4940*/  F2FP.BF16.F32.PACK_AB R22, R41, R38 ;  /* 0x000000262916723e */ /* 0x000fe400000010ff */
[----:B------:R-:W-:Y:S01]  /*4950*/  F2FP.BF16.F32.PACK_AB R24, R45, R42 ;  /* 0x0000002a2d18723e */ /* 0x000fe200000010ff */
[----:B----4-:R-:W-:Y:S01]  /*4960*/  FADD R71, R65, R66 ;  /* 0x0000004241477221 */ /* 0x010fe20000000000 */
[----:B------:R-:W-:Y:S02]  /*4970*/  F2FP.BF16.F32.PACK_AB R26, R49, R46 ;  /* 0x0000002e311a723e */ /* 0x000fe400000010ff */
[----:B------:R-:W-:Y:S02]  /*4980*/  F2FP.BF16.F32.PACK_AB R30, R57, R54 ;  /* 0x00000036391e723e */ /* 0x000fe400000010ff */
[----:B------:R-:W-:Y:S02]  /*4990*/  F2FP.BF16.F32.PACK_AB R33, R62, R61 ;  /* 0x0000003d3e21723e */ /* 0x000fe400000010ff */
[----:B------:R-:W-:-:S02]  /*49a0*/  F2FP.BF16.F32.PACK_AB R36, R216, R67 ;  /* 0x00000043d824723e */ /* 0x000fc400000010ff */
[----:B------:R-:W-:Y:S02]  /*49b0*/  F2FP.BF16.F32.PACK_AB R38, R223, R72 ;  /* 0x00000048df26723e */ /* 0x000fe400000010ff */
[----:B------:R-:W-:Y:S02]  /*49c0*/  F2FP.BF16.F32.PACK_AB R39, R76, R73 ;  /* 0x000000494c27723e */ /* 0x000fe400000010ff */
        /* <DEDUP_REMOVED lines=26> */
[----:B-1----:R-:W-:Y:S02]  /*4b70*/  F2FP.BF16.F32.PACK_AB R66, R129, R128 ;  /* 0x000000808142723e */ /* 0x002fe400000010ff */
[----:B------:R-:W-:Y:S01]  /*4b80*/  F2FP.BF16.F32.PACK_AB R67, R131, R130 ;  /* 0x000000828343723e */ /* 0x000fe200000010ff */
[----:B--2---:R-:W-:Y:S06]  /*4b90*/  @!P2 BRA `(.L_x_9) ;  /* 0x000000000004a947 */ /* 0x004fec0003800000 */
[----:B------:R0:W-:Y:S02]  /*4ba0*/  STTM.x64 tmem[UR13+0x90], R4 ;  /* 0x00009004000079ed */ /* 0x0001e4000834000d */
.L_x_9:
[----:B-----5:R1:W-:Y:S01]  /*4bb0*/  STS.U16 [R138+UR12+0x1000], R155 ;  /* 0x0010009b8a007988 */ /* 0x0203e2000800040c */
[----:B0-----:R-:W-:Y:S01]  /*4bc0*/  FADD R4, -R139, -INF ;  /* 0xff8000008b047421 */ /* 0x001fe20000000100 */
[----:B------:R-:W-:Y:S01]  /*4bd0*/  UIADD3 UR15, UPT, UPT, UR15, -0x80, URZ ;  /* 0xffffff800f0f7890 */ /* 0x000fe2000fffe0ff */
[----:B------:R-:W-:Y:S01]  /*4be0*/  FADD R128, R128, R71 ;  /* 0x0000004780807221 */ /* 0x000fe20000000000 */
[----:B------:R1:W-:Y:S01]  /*4bf0*/  STS.U16 [R138+UR12+0x1400], R211 ;  /* 0x001400d38a007988 */ /* 0x0003e2000800040c */
[----:B------:R-:W-:-:S03]  /*4c00*/  FMUL R20, R4, 1.4426950216293334961 ;  /* 0x3fb8aa3b04147820 */ /* 0x000fc60000400000 */
[----:B------:R1:W-:Y:S03]  /*4c10*/  STS.U16 [R137+UR12+0x1080], R142 ;  /* 0x0010808e89007988 */ /* 0x0003e6000800040c */
[----:B------:R-:W0:Y:S01]  /*4c20*/  MUFU.EX2 R20, R20 ;  /* 0x0000001400147308 */ /* 0x000e220000000800 */
        /* <DEDUP_REMOVED lines=13> */
[----:B------:R-:W2:Y:S02]  /*4d00*/  FENCE.VIEW.ASYNC.T ;  /* 0x00000000000073c6 */ /* 0x000ea40000000200 */
[----:B--2---:R-:W-:Y:S06]  /*4d10*/  BAR.SYNC.DEFER_BLOCKING 0x0 ;  /* 0x0000000000007b1d */ /* 0x004fec0000010000 */
[----:B------:R-:W2:Y:S01]  /*4d20*/  LDTM.x16 R4, tmem[UR13] ;  /* 0x0000000d000479ee */ /* 0x000ea20008240000 */
[----:B------:R-:W-:Y:S01]  /*4d30*/  NOP ;  /* 0x0000000000007918 */ /* 0x000fe20000000000 */
[----:B01----:R-:W-:Y:S05]  /*4d40*/  @!P2 BRA `(.L_x_10) ;  /* 0x000000000044a947 */ /* 0x003fea0003800000 */
[C---:B--2---:R-:W-:Y:S01]  /*4d50*/  FMUL R4, R20.reuse, R4 ;  /* 0x0000000414047220 */ /* 0x044fe20000400000 */
[C---:B------:R-:W-:Y:S01]  /*4d60*/  FMUL R5, R20.reuse, R5 ;  /* 0x0000000514057220 */ /* 0x040fe20000400000 */
        /* <DEDUP_REMOVED lines=13> */
[----:B------:R-:W-:-:S04]  /*4e40*/  FMUL R19, R20, R19 ;  /* 0x0000001314137220 */ /* 0x000fc80000400000 */
[----:B------:R0:W-:Y:S03]  /*4e50*/  STTM.x16 tmem[UR13], R4 ;  /* 0x00000004000079ed */ /* 0x0001e6000824000d */
.L_x_10:
[----:B--2---:R-:W1:Y:S02]  /*4e60*/  FENCE.VIEW.ASYNC.T ;  /* 0x00000000000073c6 */ /* 0x004e640000000200 */
[----:B-1----:R-:W-:Y:S01]  /*4e70*/  BAR.SYNC.DEFER_BLOCKING 0x0 ;  /* 0x0000000000007b1d */ /* 0x002fe20000010000 */
[----:B------:R-:W-:Y:S01]  /*4e80*/  FADD R129, R129, R128 ;  /* 0x0000008081817221 */ /* 0x000fe20000000000 */
[----:B------:R-:W-:Y:S02]  /*4e90*/  UISETP.GE.AND UP1, UPT, UR15, 0x1, UPT ;  /* 0x000000010f00788c */ /* 0x000fe4000bf26270 */
[----:B------:R-:W-:Y:S01]  /*4ea0*/  UIADD3 UR16, UPT, UPT, UR11, 0x90, URZ ;  /* 0x000000900b107890 */ /* 0x000fe2000fffe0ff */
[----:B------:R-:W-:-:S04]  /*4eb0*/  FADD R130, R130, R129 ;  /* 0x0000008182827221 */ /* 0x000fc80000000000 */
[----:B------:R-:W-:-:S04]  /*4ec0*/  FADD R131, R131, R130 ;  /* 0x0000008283837221 */ /* 0x000fc80000000000 */
[----:B------:R-:W-:Y:S01]  /*4ed0*/  FADD R131, R20, R131 ;  /* 0x0000008314837221 */ /* 0x000fe20000000000 */
[----:B------:R1:W-:Y:S06]  /*4ee0*/  MEMBAR.ALL.CTA ;  /* 0x0000000000007992 */ /* 0x0003ec0000008000 */
[----:B-1----:R-:W1:Y:S02]  /*4ef0*/  FENCE.VIEW.ASYNC.S ;  /* 0x00000000000073c6 */ /* 0x002e640000000000 */
[----:B-1----:R-:W-:Y:S06]  /*4f00*/  BAR.SYNC.DEFER_BLOCKING 0x0 ;  /* 0x0000000000007b1d */ /* 0x002fec0000010000 */
[----:B------:R-:W-:Y:S05]  /*4f10*/  @!P3 BRA `(.L_x_11) ;  /* 0x0000000000c4b947 */ /* 0x000fea0003800000 */
[----:B------:R-:W-:Y:S01]  /*4f20*/  UIADD3 UR5, UPT, UPT, UR12, 0x1000, URZ ;  /* 0x000010000c057890 */ /* 0x000fe2000fffe0ff */
[----:B------:R-:W-:Y:S01]  /*4f30*/  UMOV UR4, URZ ;  /* 0x000000ff00047c82 */ /* 0x000fe20008000000 */
[----:B------:R-:W-:Y:S02]  /*4f40*/  UIADD3 UR7, UPT, UPT, UR11, 0x98, URZ ;  /* 0x000000980b077890 */ /* 0x000fe4000fffe0ff */
[----:B------:R-:W-:Y:S02]  /*4f50*/  USHF.R.U32.HI UR5, URZ, 0x4, UR5 ;  /* 0x00000004ff057899 */ /* 0x000fe40008011605 */
[----:B------:R-:W-:Y:S02]  /*4f60*/  UIADD3 UR18, UPT, UPT, UR11, 0xa0, URZ ;  /* 0x000000a00b127890 */ /* 0x000fe4000fffe0ff */
[----:B------:R-:W-:Y:S02]  /*4f70*/  USGXT.U32 UR8, UR5, 0xe ;  /* 0x0000000e0508789a */ /* 0x000fe40008000000 */
[----:B------:R-:W-:-:S02]  /*4f80*/  UIADD3 UR29, UPT, UPT, UR11, 0xa8, URZ ;  /* 0x000000a80b1d7890 */ /* 0x000fc4000fffe0ff */
[----:B------:R-:W-:Y:S01]  /*4f90*/  UIADD3 UR38, UP2, UPT, UR8, 0x2, URZ ;  /* 0x0000000208267890 */ /* 0x000fe2000ff5e0ff */
[----:B------:R-:W-:Y:S01]  /*4fa0*/  UMOV UR5, URZ ;  /* 0x000000ff00057c82 */ /* 0x000fe20008000000 */
[----:B------:R-:W-:Y:S02]  /*4fb0*/  UIADD3 UR46, UPT, UPT, UR11, 0xb0, URZ ;  /* 0x000000b00b2e7890 */ /* 0x000fe4000fffe0ff */
[----:B------:R-:W-:Y:S02]  /*4fc0*/  UIADD3.X UR39, UPT, UPT, UR4, 0x40004040, URZ, UP2, !UPT ;  /* 0x4000404004277890 */ /* 0x000fe400097fe4ff */
[----:B------:R-:W-:Y:S01]  /*4fd0*/  UIADD3 UR47, UPT, UPT, UR11, 0xb8, URZ ;  /* 0x000000b80b2f7890 */ /* 0x000fe2000fffe0ff */
[----:B------:R-:W-:Y:S01]  /*4fe0*/  UMOV UR4, UR14 ;  /* 0x0000000e00047c82 */ /* 0x000fe20008000000 */
[----:B------:R-:W-:Y:S01]  /*4ff0*/  UIADD3.64 UR42, UPT, UPT, UR38, 0x4, URZ ;  /* 0x00000004262a7897 */ /* 0x000fe2000fffe0ff */
[----:B------:R-:W-:Y:S01]  /*5000*/  UMOV UR56, UR4 ;  /* 0x0000000400387c82 */ /* 0x000fe20008000000 */
[----:B------:R-:W-:-:S02]  /*5010*/  UIADD3.64 UR4, UPT, UPT, UR38, 0x2, URZ ;  /* 0x0000000226047897 */ /* 0x000fc4000fffe0ff */
[----:B------:R-:W-:Y:S02]  /*5020*/  UIADD3.64 UR44, UPT, UPT, UR38, 0x7e, URZ ;  /* 0x0000007e262c7897 */ /* 0x000fe4000fffe0ff */
[----:B------:R-:W-:Y:S02]  /*5030*/  UIADD3.64 UR48, UPT, UPT, UR38, 0x80, URZ ;  /* 0x0000008026307897 */ /* 0x000fe4000fffe0ff */
[----:B------:R-:W-:Y:S02]  /*5040*/  UIADD3 UR52, UPT, UPT, UR11, 0xc0, URZ ;  /* 0x000000c00b347890 */ /* 0x000fe4000fffe0ff */
[----:B------:R-:W-:Y:S01]  /*5050*/  UIADD3.64 UR50, UPT, UPT, UR38, 0x82, URZ ;  /* 0x0000008226327897 */ /* 0x000fe2000fffe0ff */
[----:B------:R-:W-:Y:S01]  /*5060*/  UMOV UR24, 0x0 ;  /* 0x0000000000187882 */ /* 0x000fe20000000000 */
[----:B------:R-:W-:Y:S01]  /*5070*/  UMOV UR25, 0x8040490 ;  /* 0x0804049000197882 */ /* 0x000fe20000000000 */
[----:B------:R-:W-:Y:S02]  /*5080*/  UIADD3 UR53, UPT, UPT, UR11, 0xc8, URZ ;  /* 0x000000c80b357890 */ /* 0x000fe4000fffe0ff */
[----:B------:R-:W-:Y:S01]  /*5090*/  UIADD3.64 UR54, UPT, UPT, UR38, 0x84, URZ ;  /* 0x0000008426367897 */ /* 0x000fe2000fffe0ff */
[----:B------:R-:W-:Y:S01]  /*50a0*/  UMOV UR9, 0x40004040 ;  /* 0x4000404000097882 */ /* 0x000fe20000000000 */
[----:B------:R-:W-:Y:S01]  /*50b0*/  UMOV UR30, 0x0 ;  /* 0x00000000001e7882 */ /* 0x000fe20000000000 */
[----:B------:R-:W-:Y:S01]  /*50c0*/  UMOV UR31, 0x8040490 ;  /* 0x08040490001f7882 */ /* 0x000fe20000000000 */
[----:B------:R-:W-:Y:S01]  /*50d0*/  UMOV UR20, 0x0 ;  /* 0x0000000000147882 */ /* 0x000fe20000000000 */
[----:B------:R-:W-:Y:S01]  /*50e0*/  UMOV UR21, 0x8040490 ;  /* 0x0804049000157882 */ /* 0x000fe20000000000 */
[----:B------:R1:W-:Y:S01]  /*50f0*/  UTCHMMA tmem[UR16], gdesc[UR8], tmem[UR11], tmem[UR24], idesc[UR25], UPT ;  /* 0x00ff1808100079ea */ /* 0x0003e2000b80000b */
        /* <DEDUP_REMOVED lines=15> */
[----:B------:R1:W-:Y:S01]  /*51f0*/  UTCHMMA tmem[UR52], gdesc[UR50], tmem[UR11], tmem[UR34], idesc[UR35], UPT ;  /* 0x00ff2232340079ea */ /* 0x0003e2000b80000b */
[----:B------:R1:W-:Y:S01]  /*5200*/  UTCHMMA tmem[UR53], gdesc[UR54], tmem[UR11], tmem[UR40], idesc[UR41], UPT ;  /* 0x00ff2836350079ea */ /* 0x0003e2000b80000b */
[----:B------:R1:W-:Y:S01]  /*5210*/  UTCBAR [UR56], URZ ;  /* 0x000000ff380073e9 */ /* 0x0003e200080000ff */
[----:B------:R-:W-:Y:S01]  /*5220*/  NOP ;  /* 0x0000000000007918 */ /* 0x000fe20000000000 */
.L_x_11:
[----:B------:R-:W-:Y:S01]  /*5230*/  FSEL R139, R139, -INF , P2 ;  /* 0xff8000008b8b7808 */ /* 0x000fe20001000000 */
[----:B-1----:R-:W-:Y:S01]  /*5240*/  UMOV UR7, URZ ;  /* 0x000000ff00077c82 */ /* 0x002fe20008000000 */
[----:B------:R-:W-:Y:S01]  /*5250*/  FSEL R142, R131, 1, P2 ;  /* 0x3f800000838e7808 */ /* 0x000fe20001000000 */
[----:B------:R-:W-:Y:S06]  /*5260*/  BRA.U !UP1, `(.L_x_12) ;  /* 0x0000003d09bc7547 */ /* 0x000fec000b800000 */
[----:B------:R-:W-:Y:S01]  /*5270*/  UIADD3 UR4, UPT, UPT, UR12, 0x3000, URZ ;  /* 0x000030000c047890 */ /* 0x000fe2000fffe0ff */
[----:B------:R-:W-:Y:S01]  /*5280*/  SHF.L.U32 R143, R143, 0x7, RZ ;  /* 0x000000078f8f7819 */ /* 0x000fe200000006ff */
[----:B------:R-:W-:Y:S01]  /*5290*/  USHF.L.U32 UR17, UR17, 0x7, URZ ;  /* 0x0000000711117899 */ /* 0x000fe200080006ff */
[----:B------:R-:W-:Y:S01]  /*52a0*/  HFMA2 R189, -RZ, RZ, 0, 0 ;  /* 0x00000000ffbd7431 */ /* 0x000fe200000001ff */
[----:B------:R-:W-:Y:S01]  /*52b0*/  USHF.R.U32.HI UR4, URZ, 0x4, UR4 ;  /* 0x00000004ff047899 */ /* 0x000fe20008011604 */
[----:B------:R-:W-:Y:S01]  /*52c0*/  MOV R188, R139 ;  /* 0x0000008b00bc7202 */ /* 0x000fe20000000f00 */
[----:B------:R-:W-:Y:S01]  /*52d0*/  USHF.R.U32.HI UR22, URZ, 0x4, UR12 ;  /* 0x00000004ff167899 */ /* 0x000fe2000801160c */
[----:B------:R-:W-:Y:S01]  /*52e0*/  MOV R155, R143 ;  /* 0x0000008f009b7202 */ /* 0x000fe20000000f00 */
[----:B------:R-:W-:Y:S01]  /*52f0*/  USGXT.U32 UR18, UR4, 0xe ;  /* 0x0000000e0412789a */ /* 0x000fe20008000000 */
[----:B------:R-:W-:Y:S01]  /*5300*/  MOV R154, UR17 ;  /* 0x00000011009a7c02 */ /* 0x000fe20008000f00 */
[----:B------:R-:W-:-:S02]  /*5310*/  USHF.R.U32.HI UR20, URZ, 0x4, UR6 ;  /* 0x00000004ff147899 */ /* 0x000fc40008011606 */
[----:B------:R-:W-:Y:S01]  /*5320*/  UIADD3 UR30, UP2, UPT, UR18, 0x2, URZ ;  /* 0x00000002121e7890 */ /* 0x000fe2000ff5e0ff */
[----:B------:R-:W-:Y:S01]  /*5330*/  UMOV UR4, URZ ;  /* 0x000000ff00047c82 */ /* 0x000fe20008000000 */
[----:B------:R-:W-:Y:S02]  /*5340*/  USGXT.U32 UR22, UR22, 0xe ;  /* 0x0000000e1616789a */ /* 0x000fe40008000000 */
[----:B------:R-:W-:Y:S02]  /*5350*/  UIADD3.X UR31, UPT, UPT, UR4, 0x40004040, URZ, UP2, !UPT ;  /* 0x40004040041f7890 */ /* 0x000fe400097fe4ff */
[----:B------:R-:W-:Y:S01]  /*5360*/  UISETP.NE.U32.AND UP1, UPT, UR19, URZ, UPT ;  /* 0x000000ff1300728c */ /* 0x000fe2000bf25070 */
[----:B------:R-:W1:Y:S01]  /*5370*/  LDCU UR29, c[0x0][0x3a8] ;  /* 0x00007500ff1d77ac */ /* 0x000e620008000800 */
[----:B------:R-:W-:Y:S02]  /*5380*/  USGXT.U32 UR20, UR20, 0xe ;  /* 0x0000000e1414789a */ /* 0x000fe40008000000 */
[----:B------:R-:W-:-:S02]  /*5390*/  ULOP3.LUT UR22, UR22, 0x800000, URZ, 0xfc, !UPT ;  /* 0x0080000016167892 */ /* 0x000fc4000f8efcff */
[----:B------:R-:W-:Y:S02]  /*53a0*/  UIADD3.64 UR32, UPT, UPT, UR30, 0x2, URZ ;  /* 0x000000021e207897 */ /* 0x000fe4000fffe0ff */
[----:B------:R-:W-:Y:S02]  /*53b0*/  UIADD3.64 UR34, UPT, UPT, UR30, 0x4, URZ ;  /* 0x000000041e227897 */ /* 0x000fe4000fffe0ff */
[----:B------:R-:W-:Y:S02]  /*53c0*/  UIADD3.64 UR36, UPT, UPT, UR30, 0x7e, URZ ;  /* 0x0000007e1e247897 */ /* 0x000fe4000fffe0ff */
[----:B------:R-:W-:Y:S02]  /*53d0*/  UIADD3.64 UR38, UPT, UPT, UR30, 0x80, URZ ;  /* 0x000000801e267897 */ /* 0x000fe4000fffe0ff */
[----:B------:R-:W-:Y:S02]  /*53e0*/  UIADD3.64 UR40, UPT, UPT, UR30, 0x82, URZ ;  /* 0x000000821e287897 */ /* 0x000fe4000fffe0ff */
[----:B------:R-:W-:Y:S01]  /*53f0*/  UIADD3.64 UR42, UPT, UPT, UR30, 0x84, URZ ;  /* 0x000000841e2a7897 */ /* 0x000fe2000fffe0ff */
[----:B------:R-:W-:Y:S01]  /*5400*/  UMOV UR21, 0x1 ;  /* 0x0000000100157882 */ /* 0x000fe20000000000 */
[----:B------:R-:W-:-:S10]  /*5410*/  UMOV UR6, URZ ;  /* 0x000000ff00067c82 */ /* 0x000fd40008000000 */
.L_x_17:
[----:B0-----:R-:W-:-:S04]  /*5420*/  IMAD.WIDE R4, R155, 0x2, R174 ;  /* 0x000000029b047825 */ /* 0x001fc800078e02ae */
[C---:B------:R-:W-:Y:S01]  /*5430*/  IMAD.WIDE R6, R155.reuse, 0x2, R172 ;  /* 0x000000029b067825 */ /* 0x040fe200078e02ac */
[----:B------:R0:W2:Y:S03]  /*5440*/  LDG.E.U16 R23, desc[UR26][R4.64] ;  /* 0x0000001a04177981 */ /* 0x0000a6000c1e1500 */
[C---:B------:R-:W-:Y:S01]  /*5450*/  IMAD.WIDE R8, R155.reuse, 0x2, R170 ;  /* 0x000000029b087825 */ /* 0x040fe200078e02aa */
[----:B------:R3:W4:Y:S03]  /*5460*/  LDG.E.U16 R25, desc[UR26][R6.64] ;  /* 0x0000001a06197981 */ /* 0x000726000c1e1500 */
        /* <DEDUP_REMOVED lines=10> */
[----:B0-----:R-:W-:-:S02]  /*5510*/  IMAD.WIDE R4, R155, 0x2, R158 ;  /* 0x000000029b047825 */ /* 0x001fc400078e029e */
[----:B------:R-:W4:Y:S02]  /*5520*/  LDG.E.U16 R19, desc[UR26][R18.64] ;  /* 0x0000001a12137981 */ /* 0x000f24000c1e1500 */
[C---:B---3--:R-:W-:Y:S02]  /*5530*/  IMAD.WIDE R6, R155.reuse, 0x2, R156 ;  /* 0x000000029b067825 */ /* 0x048fe400078e029c */
[----:B------:R-:W3:Y:S02]  /*5540*/  LDG.E.U16 R5, desc[UR26][R4.64] ;  /* 0x0000001a04057981 */ /* 0x000ee4000c1e1500 */
[C---:B------:R-:W-:Y:S02]  /*5550*/  IMAD.WIDE R20, R155.reuse, 0x2, R152 ;  /* 0x000000029b147825 */ /* 0x040fe400078e0298 */
[----:B------:R-:W3:Y:S02]  /*5560*/  LDG.E.U16 R7, desc[UR26][R6.64] ;  /* 0x0000001a06077981 */ /* 0x000ee4000c1e1500 */
[----:B-----5:R-:W-:-:S02]  /*5570*/  IMAD.WIDE R8, R155, 0x2, R150 ;  /* 0x000000029b087825 */ /* 0x020fc400078e0296 */
[----:B------:R-:W5:Y:S02]  /*5580*/  LDG.E.U16 R21, desc[UR26][R20.64] ;  /* 0x0000001a14157981 */ /* 0x000f64000c1e1500 */
[C---:B-1----:R-:W-:Y:S02]  /*5590*/  IMAD.WIDE R10, R155.reuse, 0x2, R148 ;  /* 0x000000029b0a7825 */ /* 0x042fe400078e0294 */
[----:B------:R-:W5:Y:S02]  /*55a0*/  LDG.E.U16 R9, desc[UR26][R8.64] ;  /* 0x0000001a08097981 */ /* 0x000f64000c1e1500 */
[C---:B------:R-:W-:Y:S02]  /*55b0*/  IMAD.WIDE R12, R155.reuse, 0x2, R146 ;  /* 0x000000029b0c7825 */ /* 0x040fe400078e0292 */
[----:B------:R-:W5:Y:S02]  /*55c0*/  LDG.E.U16 R11, desc[UR26][R10.64] ;  /* 0x0000001a0a0b7981 */ /* 0x000f64000c1e1500 */
[----:B------:R-:W-:-:S02]  /*55d0*/  IMAD.WIDE R14, R155, 0x2, R144 ;  /* 0x000000029b0e7825 */ /* 0x000fc400078e0290 */
[----:B------:R-:W5:Y:S02]  /*55e0*/  LDG.E.U16 R13, desc[UR26][R12.64] ;  /* 0x0000001a0c0d7981 */ /* 0x000f64000c1e1500 */
[----:B------:R-:W-:Y:S02]  /*55f0*/  IMAD.WIDE R16, R155, 0x2, R140 ;  /* 0x000000029b107825 */ /* 0x000fe400078e028c */
[----:B------:R-:W5:Y:S04]  /*5600*/  LDG.E.U16 R15, desc[UR26][R14.64] ;  /* 0x0000001a0e0f7981 */ /* 0x000f68000c1e1500 */
[----:B------:R-:W5:Y:S01]  /*5610*/  LDG.E.U16 R17, desc[UR26][R16.64] ;  /* 0x0000001a10117981 */ /* 0x000f62000c1e1500 */
[----:B------:R-:W-:Y:S02]  /*5620*/  UMOV UR8, 0x1 ;  /* 0x0000000100087882 */ /* 0x000fe40000000000 */
[----:B------:R-:W-:-:S04]  /*5630*/  @!UP0 UIADD3 UR8, UPT, UPT, -UR8, 0x100000, URZ ;  /* 0x0010000008088890 */ /* 0x000fc8000fffe1ff */
[----:B------:R-:W-:Y:S02]  /*5640*/  @!UP0 USHF.L.U32 UR9, UR8, 0xb, URZ ;  /* 0x0000000b08098899 */ /* 0x000fe400080006ff */
[----:B------:R-:W-:Y:S01]  /*5650*/  @!UP0 USHF.L.U32 UR8, UR8, 0x1, URZ ;  /* 0x0000000108088899 */ /* 0x000fe200080006ff */
[----:B------:R-:W-:Y:S01]  /*5660*/  VOTEU.ALL UP2, P1 ;  /* 0x0000000000ff7886 */ /* 0x000fe20000840000 */
[----:B--2---:R0:W-:Y:S04]  /*5670*/  STS.U16 [R2+UR12+0x2000], R23 ;  /* 0x0020001702007988 */ /* 0x0041e8000800040c */
[----:B----4-:R0:W-:Y:S04]  /*5680*/  STS.U16 [R2+UR12+0x2100], R25 ;  /* 0x0021001902007988 */ /* 0x0101e8000800040c */
[----:B------:R0:W-:Y:S04]  /*5690*/  STS.U16 [R2+UR12+0x2200], R27 ;  /* 0x0022001b02007988 */ /* 0x0001e8000800040c */
[----:B------:R0:W-:Y:S04]  /*56a0*/  STS.U16 [R2+UR12+0x2300], R29 ;  /* 0x0023001d02007988 */ /* 0x0001e8000800040c */
[----:B------:R0:W-:Y:S04]  /*56b0*/  STS.U16 [R2+UR12+0x2400], R31 ;  /* 0x0024001f02007988 */ /* 0x0001e8000800040c */
[----:B------:R0:W-:Y:S04]  /*56c0*/  STS.U16 [R2+UR12+0x2500], R33 ;  /* 0x0025002102007988 */ /* 0x0001e8000800040c */
[----:B------:R0:W-:Y:S04]  /*56d0*/  STS.U16 [R2+UR12+0x2600], R35 ;  /* 0x0026002302007988 */ /* 0x0001e8000800040c */
[----:B------:R0:W-:Y:S04]  /*56e0*/  STS.U16 [R2+UR12+0x2700], R19 ;  /* 0x0027001302007988 */ /* 0x0001e8000800040c */
[----:B---3--:R0:W-:Y:S04]  /*56f0*/  STS.U16 [R2+UR12+0x2800], R5 ;  /* 0x0028000502007988 */ /* 0x0081e8000800040c */
[----:B------:R0:W-:Y:S04]  /*5700*/  STS.U16 [R2+UR12+0x2900], R7 ;  /* 0x0029000702007988 */ /* 0x0001e8000800040c */
[----:B-----5:R0:W-:Y:S04]  /*5710*/  STS.U16 [R2+UR12+0x2a00], R21 ;  /* 0x002a001502007988 */ /* 0x0201e8000800040c */
[----:B------:R0:W-:Y:S04]  /*5720*/  STS.U16 [R2+UR12+0x2b00], R9 ;  /* 0x002b000902007988 */ /* 0x0001e8000800040c */
[----:B------:R0:W-:Y:S04]  /*5730*/  STS.U16 [R2+UR12+0x2c00], R11 ;  /* 0x002c000b02007988 */ /* 0x0001e8000800040c */
[----:B------:R0:W-:Y:S04]  /*5740*/  STS.U16 [R2+UR12+0x2d00], R13 ;  /* 0x002d000d02007988 */ /* 0x0001e8000800040c */
[----:B------:R0:W-:Y:S04]  /*5750*/  STS.U16 [R2+UR12+0x2e00], R15 ;  /* 0x002e000f02007988 */ /* 0x0001e8000800040c */
[----:B------:R0:W-:Y:S01]  /*5760*/  STS.U16 [R2+UR12+0x2f00], R17 ;  /* 0x002f001102007988 */ /* 0x0001e2000800040c */
[----:B------:R1:W-:Y:S06]  /*5770*/  MEMBAR.ALL.CTA ;  /* 0x0000000000007992 */ /* 0x0003ec0000008000 */
[----:B-1----:R-:W-:Y:S04]  /*5780*/  FENCE.VIEW.ASYNC.S ;  /* 0x00000000000073c6 */ /* 0x002fe80000000000 */
[----:B------:R-:W1:Y:S02]  /*5790*/  FENCE.VIEW.ASYNC.S ;  /* 0x00000000000073c6 */ /* 0x000e640000000000 */
[----:B-1----:R0:W1:Y:S02]  /*57a0*/  @!UP2 SYNCS.EXCH.64 URZ, [UR12+0x4010], UR8 ;  /* 0x004010080cffa5b2 */ /* 0x0020640008000100 */
[----:B-1----:R-:W-:Y:S06]  /*57b0*/  BAR.SYNC.DEFER_BLOCKING 0x0 ;  /* 0x0000000000007b1d */ /* 0x002fec0000010000 */
[----:B0-----:R-:W-:Y:S05]  /*57c0*/  BRA.U UP1, `(.L_x_13) ;  /* 0x00000001012c7547 */ /* 0x001fea000b800000 */
[----:B------:R-:W-:Y:S01]  /*57d0*/  UIADD3 UR8, UPT, UPT, UR12, 0x4010, URZ ;  /* 0x000040100c087890 */ /* 0x000fe2000fffe0ff */
[----:B------:R-:W-:Y:S01]  /*57e0*/  UMOV UR9, URZ ;  /* 0x000000ff00097c82 */ /* 0x000fe20008000000 */
[----:B------:R-:W-:Y:S01]  /*57f0*/  UMOV UR23, 0x40004040 ;  /* 0x4000404000177882 */ /* 0x000fe20000000000 */
[----:B------:R-:W-:Y:S01]  /*5800*/  UMOV UR24, UR20 ;  /* 0x0000001400187c82 */ /* 0x000fe20008000000 */
[----:B------:R-:W-:Y:S01]  /*5810*/  UMOV UR25, 0xc0004010 ;  /* 0xc000401000197882 */ /* 0x000fe20000000000 */
[----:B------:R-:W-:Y:S01]  /*5820*/  UMOV UR44, 0x0 ;  /* 0x00000000002c7882 */ /* 0x000fe20000000000 */
[----:B------:R-:W-:Y:S01]  /*5830*/  UMOV UR45, 0x8208490 ;  /* 0x08208490002d7882 */ /* 0x000fe20000000000 */
[----:B------:R-:W-:Y:S01]  /*5840*/  UMOV UR8, UR8 ;  /* 0x0000000800087c82 */ /* 0x000fe20008000000 */
[----:B------:R0:W-:Y:S01]  /*5850*/  UTCHMMA gdesc[UR22], gdesc[UR24], tmem[UR28], tmem[UR44], idesc[UR45], !UPT ;  /* 0x00ff2c18160075ea */ /* 0x0001e2000f80001c */
[----:B------:R0:W-:Y:S01]  /*5860*/  UTCBAR [UR8], URZ ;  /* 0x000000ff080073e9 */ /* 0x0001e200080000ff */
[----:B------:R-:W-:-:S02]  /*5870*/  NOP ;  /* 0x0000000000007918 */ /* 0x000fc40000000000 */
.L_x_13:
[----:B------:R-:W1:Y:S02]  /*5880*/  SYNCS.PHASECHK.TRANS64.TRYWAIT P2, [UR12+0x4010], RZ ;  /* 0x004010ffff0075a7 */ /* 0x000e64000804110c */
[----:B-1----:R-:W-:Y:S05]  /*5890*/  @!P2 BRA `(.L_x_14) ;  /* 0x00000048000ca947 */ /* 0x002fea0003800000 */
.L_x_23:
[----:B------:R-:W-:Y:S01]  /*58a0*/  BAR.SYNC.DEFER_BLOCKING 0x0 ;  /* 0x0000000000007b1d */ /* 0x000fe20000010000 */
[----:B------:R-:W-:-:S05]  /*58b0*/  SHF.L.U32 R189, R189, 0x1f, RZ ;  /* 0x0000001fbdbd7819 */ /* 0x000fca00000006ff */
[----:B------:R-:W1:Y:S01]  /*58c0*/  LDTM.x128 R4, tmem[UR13+0x10] ;  /* 0x0000100d000479ee */ /* 0x000e6200083c0000 */
[----:B------:R-:W2:Y:S01]  /*58d0*/  @!P1 SYNCS.CCTL.IV [UR12+0x4010] ;  /* 0x00401000ff0099b1 */ /* 0x000ea2000800000c */
[----:B------:R-:W-:Y:S01]  /*58e0*/  NOP ;  /* 0x0000000000007918 */ /* 0x000fe20000000000 */
[----:B-1----:R-:W-:Y:S01]  /*58f0*/  FMUL R139, R4, UR29 ;  /* 0x0000001d048b7c20 */ /* 0x002fe20008400000 */
[----:B------:R-:W-:Y:S01]  /*5900*/  FMUL R210, R5, UR29 ;  /* 0x0000001d05d27c20 */ /* 0x000fe20008400000 */
[----:B------:R-:W-:Y:S01]  /*5910*/  FMUL R211, R6, UR29 ;  /* 0x0000001d06d37c20 */ /* 0x000fe20008400000 */
[----:B------:R-:W-:Y:S01]  /*5920*/  FMUL R212, R7, UR29 ;  /* 0x0000001d07d47c20 */ /* 0x000fe20008400000 */
[----:B------:R-:W-:Y:S01]  /*5930*/  FMUL R213, R8, UR29 ;  /* 0x0000001d08d57c20 */ /* 0x000fe20008400000 */
[----:B--2---:R-:W1:Y:S02]  /*5940*/  SYNCS.PHASECHK.TRANS64.TRYWAIT P2, [UR14], R189 ;  /* 0x000000bdff0075a7 */ /* 0x004e64000804110e */
        /* <DEDUP_REMOVED lines=185> */
[----:B------:R-:W-:-:S04]  /*64e0*/  FMNMX3 R139, R139, R210, R213, !PT ;  /* 0x000000d28b8b7276 */ /* 0x000fc800078000d5 */
[----:B------:R-:W-:-:S05]  /*64f0*/  FMNMX3 R139, R139, R211, R188, !PT ;  /* 0x000000d38b8b7276 */ /* 0x000fca00078000bc */
        /* <DEDUP_REMOVED lines=8> */
[--C-:B------:R-:W-:Y:S01]  /*6580*/  FFMA R6, R8, UR29, -R139.reuse ;  /* 0x0000001d08067c23 */ /* 0x100fe2000800088b */
[--C-:B------:R-:W-:Y:S01]  /*6590*/  FFMA R9, R9, UR29, -R139.reuse ;  /* 0x0000001d09097c23 */ /* 0x100fe2000800088b */
[--C-:B------:R-:W-:Y:S01]  /*65a0*/  FFMA R14, R14, UR29, -R139.reuse ;  /* 0x0000001d0e0e7c23 */ /* 0x100fe2000800088b */
[----:B------:R2:W-:Y:S01]  /*65b0*/  MUFU.EX2 R8, R210 ;  /* 0x000000d200087308 */ /* 0x0005e20000000800 */
[--C-:B------:R-:W-:Y:S01]  /*65c0*/  FFMA R10, R10, UR29, -R139.reuse ;  /* 0x0000001d0a0a7c23 */ /* 0x100fe2000800088b */
[----:B------:R-:W-:Y:S01]  /*65d0*/  FMUL R212, R11, 1.4426950216293334961 ;  /* 0x3fb8aa3b0bd47820 */ /* 0x000fe20000400000 */
[--C-:B------:R-:W-:Y:S01]  /*65e0*/  FFMA R23, R23, UR29, -R139.reuse ;  /* 0x0000001d17177c23 */ /* 0x100fe2000800088b */
[----:B------:R-:W-:Y:S01]  /*65f0*/  FMUL R7, R9, 1.4426950216293334961 ;  /* 0x3fb8aa3b09077820 */ /* 0x000fe20000400000 */
[----:B------:R-:W-:Y:S01]  /*6600*/  FMUL R11, R14, 1.4426950216293334961 ;  /* 0x3fb8aa3b0e0b7820 */ /* 0x000fe20000400000 */
[--C-:B------:R-:W-:Y:S01]  /*6610*/  FFMA R19, R19, UR29, -R139.reuse ;  /* 0x0000001d13137c23 */ /* 0x100fe2000800088b */
[----:B------:R-:W-:Y:S01]  /*6620*/  FMUL R9, R10, 1.4426950216293334961 ;  /* 0x3fb8aa3b0a097820 */ /* 0x000fe20000400000 */
[--C-:B------:R-:W-:Y:S01]  /*6630*/  FFMA R14, R16, UR29, -R139.reuse ;  /* 0x0000001d100e7c23 */ /* 0x100fe2000800088b */
[----:B--2---:R-:W-:Y:S01]  /*6640*/  FMUL R210, R15, 1.4426950216293334961 ;  /* 0x3fb8aa3b0fd27820 */ /* 0x004fe20000400000 */
[--C-:B------:R-:W-:Y:S01]  /*6650*/  FFMA R22, R22, UR29, -R139.reuse ;  /* 0x0000001d16167c23 */ /* 0x100fe2000800088b */
[--C-:B------:R-:W-:Y:S01]  /*6660*/  FFMA R10, R12, UR29, -R139.reuse ;  /* 0x0000001d0c0a7c23 */ /* 0x100fe2000800088b */
[--C-:B------:R-:W-:Y:S01]  /*6670*/  FFMA R25, R25, UR29, -R139.reuse ;  /* 0x0000001d19197c23 */ /* 0x100fe2000800088b */
[----:B------:R2:W-:Y:S01]  /*6680*/  MUFU.EX2 R16, R210 ;  /* 0x000000d200107308 */ /* 0x0005e20000000800 */
[--C-:B------:R-:W-:Y:S01]  /*6690*/  FFMA R4, R4, UR29, -R139.reuse ;  /* 0x0000001d04047c23 */ /* 0x100fe2000800088b */
[--C-:B------:R-:W-:Y:S01]  /*66a0*/  FFMA R26, R26, UR29, -R139.reuse ;  /* 0x0000001d1a1a7c23 */ /* 0x100fe2000800088b */
[--C-:B------:R-:W-:Y:S01]  /*66b0*/  FFMA R29, R29, UR29, -R139.reuse ;  /* 0x0000001d1d1d7c23 */ /* 0x100fe2000800088b */
[--C-:B------:R-:W-:Y:S01]  /*66c0*/  FFMA R27, R27, UR29, -R139.reuse ;  /* 0x0000001d1b1b7c23 */ /* 0x100fe2000800088b */
[--C-:B------:R-:W-:Y:S01]  /*66d0*/  FFMA R28, R28, UR29, -R139.reuse ;  /* 0x0000001d1c1c7c23 */ /* 0x100fe2000800088b */
[----:B------:R-:W-:Y:S01]  /*66e0*/  FMUL R4, R4, 1.4426950216293334961 ;  /* 0x3fb8aa3b04047820 */ /* 0x000fe20000400000 */
[--C-:B------:R-:W-:Y:S01]  /*66f0*/  FFMA R32, R32, UR29, -R139.reuse ;  /* 0x0000001d20207c23 */ /* 0x100fe2000800088b */
[----:B------:R3:W-:Y:S01]  /*6700*/  MUFU.EX2 R12, R212 ;  /* 0x000000d4000c7308 */ /* 0x0007e20000000800 */
[----:B--2---:R-:W-:Y:S01]  /*6710*/  FMUL R210, R23, 1.4426950216293334961 ;  /* 0x3fb8aa3b17d27820 */ /* 0x004fe20000400000 */
[----:B------:R-:W-:Y:S01]  /*6720*/  FMUL R23, R25, 1.4426950216293334961 ;  /* 0x3fb8aa3b19177820 */ /* 0x000fe20000400000 */
[----:B------:R-:W-:Y:S01]  /*6730*/  FMUL R25, R26, 1.4426950216293334961 ;  /* 0x3fb8aa3b1a197820 */ /* 0x000fe20000400000 */
[----:B------:R-:W-:Y:S01]  /*6740*/  FMUL R26, R27, 1.4426950216293334961 ;  /* 0x3fb8aa3b1b1a7820 */ /* 0x000fe20000400000 */
[--C-:B------:R-:W-:Y:S01]  /*6750*/  FFMA R35, R35, UR29, -R139.reuse ;  /* 0x0000001d23237c23 */ /* 0x100fe2000800088b */
[----:B------:R-:W-:Y:S01]  /*6760*/  FMUL R27, R28, 1.4426950216293334961 ;  /* 0x3fb8aa3b1c1b7820 */ /* 0x000fe20000400000 */
[--C-:B------:R-:W-:Y:S01]  /*6770*/  FFMA R33, R33, UR29, -R139.reuse ;  /* 0x0000001d21217c23 */ /* 0x100fe2000800088b */
[--C-:B------:R-:W-:Y:S01]  /*6780*/  FFMA R28, R30, UR29, -R139.reuse ;  /* 0x0000001d1e1c7c23 */ /* 0x100fe2000800088b */
[----:B---3--:R-:W-:Y:S01]  /*6790*/  FMUL R212, R19, 1.4426950216293334961 ;  /* 0x3fb8aa3b13d47820 */ /* 0x008fe20000400000 */
[----:B------:R-:W-:Y:S01]  /*67a0*/  FMUL R19, R22, 1.4426950216293334961 ;  /* 0x3fb8aa3b16137820 */ /* 0x000fe20000400000 */
        /* <DEDUP_REMOVED lines=8> */
[--C-:B------:R-:W-:Y:S01]  /*6830*/  FFMA R46, R46, UR29, -R139.reuse ;  /* 0x0000001d2e2e7c23 */ /* 0x100fe2000800088b */
[--C-:B------:R-:W-:Y:S01]  /*6840*/  FFMA R42, R42, UR29, -R139.reuse ;  /* 0x0000001d2a2a7c23 */ /* 0x100fe2000800088b */
[----:B------:R-:W-:Y:S01]  /*6850*/  MUFU.EX2 R4, R4 ;  /* 0x0000000400047308 */ /* 0x000fe20000000800 */
[----:B--2---:R-:W-:Y:S01]  /*6860*/  FMUL R210, R29, 1.4426950216293334961 ;  /* 0x3fb8aa3b1dd27820 */ /* 0x004fe20000400000 */
[----:B------:R-:W-:Y:S01]  /*6870*/  FMUL R29, R32, 1.4426950216293334961 ;  /* 0x3fb8aa3b201d7820 */ /* 0x000fe20000400000 */
[----:B------:R-:W-:Y:S01]  /*6880*/  FMUL R32, R33, 1.4426950216293334961 ;  /* 0x3fb8aa3b21207820 */ /* 0x000fe20000400000 */
[----:B------:R-:W-:Y:S01]  /*6890*/  FMUL R33, R34, 1.4426950216293334961 ;  /* 0x3fb8aa3b22217820 */ /* 0x000fe20000400000 */
[--C-:B------:R-:W-:Y:S01]  /*68a0*/  FFMA R34, R36, UR29, -R139.reuse ;  /* 0x0000001d24227c23 */ /* 0x100fe2000800088b */
[--C-:B------:R-:W-:Y:S01]  /*68b0*/  FFMA R47, R47, UR29, -R139.reuse ;  /* 0x0000001d2f2f7c23 */ /* 0x100fe2000800088b */
[--C-:B------:R-:W-:Y:S01]  /*68c0*/  FFMA R48, R48, UR29, -R139.reuse ;  /* 0x0000001d30307c23 */ /* 0x100fe2000800088b */
[----:B------:R2:W-:Y:S01]  /*68d0*/  MUFU.EX2 R30, R210 ;  /* 0x000000d2001e7308 */ /* 0x0005e20000000800 */
[--C-:B------:R-:W-:Y:S01]  /*68e0*/  FFMA R49, R49, UR29, -R139.reuse ;  /* 0x0000001d31317c23 */ /* 0x100fe2000800088b */
[--C-:B------:R-:W-:Y:S01]  /*68f0*/  FFMA R50, R50, UR29, -R139.reuse ;  /* 0x0000001d32327c23 */ /* 0x100fe2000800088b */
[--C-:B------:R-:W-:Y:S01]  /*6900*/  FFMA R53, R53, UR29, -R139.reuse ;  /* 0x0000001d35357c23 */ /* 0x100fe2000800088b */
[----:B------:R-:W-:Y:S01]  /*6910*/  FMUL R6, R6, 1.4426950216293334961 ;  /* 0x3fb8aa3b06067820 */ /* 0x000fe20000400000 */
[--C-:B------:R-:W-:Y:S01]  /*6920*/  FFMA R51, R51, UR29, -R139.reuse ;  /* 0x0000001d33337c23 */ /* 0x100fe2000800088b */
[--C-:B------:R-:W-:Y:S01]  /*6930*/  FFMA R52, R52, UR29, -R139.reuse ;  /* 0x0000001d34347c23 */ /* 0x100fe2000800088b */
[--C-:B------:R-:W-:Y:S01]  /*6940*/  FFMA R63, R63, UR29, -R139.reuse ;  /* 0x0000001d3f3f7c23 */ /* 0x100fe2000800088b */
[----:B------:R-:W3:Y:S01]  /*6950*/  MUFU.EX2 R211, R211 ;  /* 0x000000d300d37308 */ /* 0x000ee20000000800 */
[----:B--2---:R-:W-:Y:S01]  /*6960*/  FMUL R210, R35, 1.4426950216293334961 ;  /* 0x3fb8aa3b23d27820 */ /* 0x004fe20000400000 */
[----:B------:R-:W-:Y:S01]  /*6970*/  FMUL R35, R38, 1.4426950216293334961 ;  /* 0x3fb8aa3b26237820 */ /* 0x000fe20000400000 */
[----:B------:R-:W-:Y:S01]  /*6980*/  FMUL R38, R39, 1.4426950216293334961 ;  /* 0x3fb8aa3b27267820 */ /* 0x000fe20000400000 */
[----:B------:R-:W-:Y:S01]  /*6990*/  FMUL R39, R40, 1.4426950216293334961 ;  /* 0x3fb8aa3b28277820 */ /* 0x000fe20000400000 */
[----:B------:R-:W-:Y:S01]  /*69a0*/  FMUL R40, R41, 1.4426950216293334961 ;  /* 0x3fb8aa3b29287820 */ /* 0x000fe20000400000 */
[----:B------:R-:W-:Y:S01]  /*69b0*/  FMUL R41, R42, 1.4426950216293334961 ;  /* 0x3fb8aa3b2a297820 */ /* 0x000fe20000400000 */
        /* <DEDUP_REMOVED lines=8> */
[----:B------:R-:W-:Y:S01]  /*6a40*/  FMUL R69, R69, 1.4426950216293334961 ;  /* 0x3fb8aa3b45457820 */ /* 0x000fe20000400000 */
[----:B------:R-:W4:Y:S01]  /*6a50*/  MUFU.EX2 R5, R5 ;  /* 0x0000000500057308 */ /* 0x000f220000000800 */
[----:B--2---:R-:W-:Y:S01]  /*6a60*/  FMUL R210, R43, 1.4426950216293334961 ;  /* 0x3fb8aa3b2bd27820 */ /* 0x004fe20000400000 */
[----:B------:R-:W-:Y:S01]  /*6a70*/  FMUL R43, R46, 1.4426950216293334961 ;  /* 0x3fb8aa3b2e2b7820 */ /* 0x000fe20000400000 */
[----:B------:R-:W-:Y:S01]  /*6a80*/  FMUL R46, R47, 1.4426950216293334961 ;  /* 0x3fb8aa3b2f2e7820 */ /* 0x000fe20000400000 */
[----:B------:R-:W-:Y:S01]  /*6a90*/  FMUL R47, R48, 1.4426950216293334961 ;  /* 0x3fb8aa3b302f7820 */ /* 0x000fe20000400000 */
[----:B------:R-:W-:Y:S01]  /*6aa0*/  FMUL R48, R49, 1.4426950216293334961 ;  /* 0x3fb8aa3b31307820 */ /* 0x000fe20000400000 */
[----:B------:R-:W-:Y:S01]  /*6ab0*/  FMUL R49, R50, 1.4426950216293334961 ;  /* 0x3fb8aa3b32317820 */ /* 0x000fe20000400000 */
[----:B------:R-:W-:Y:S01]  /*6ac0*/  FMUL R50, R51, 1.4426950216293334961 ;  /* 0x3fb8aa3b33327820 */ /* 0x000fe20000400000 */
[----:B------:R2:W-:Y:S01]  /*6ad0*/  MUFU.EX2 R44, R210 ;  /* 0x000000d2002c7308 */ /* 0x0005e20000000800 */
[----:B------:R-:W-:Y:S01]  /*6ae0*/  FMUL R51, R52, 1.4426950216293334961 ;  /* 0x3fb8aa3b34337820 */ /* 0x000fe20000400000 */
[--C-:B------:R-:W-:Y:S01]  /*6af0*/  FFMA R52, R54, UR29, -R139.reuse ;  /* 0x0000001d36347c23 */ /* 0x100fe2000800088b */
[----:B------:R-:W-:Y:S01]  /*6b00*/  FMUL R13, R13, 1.4426950216293334961 ;  /* 0x3fb8aa3b0d0d7820 */ /* 0x000fe20000400000 */
[----:B------:R-:W-:Y:S01]  /*6b10*/  FMUL R14, R14, 1.4426950216293334961 ;  /* 0x3fb8aa3b0e0e7820 */ /* 0x000fe20000400000 */
[--C-:B------:R-:W-:Y:S01]  /*6b20*/  FFMA R17, R17, UR29, -R139.reuse ;  /* 0x0000001d11117c23 */ /* 0x100fe2000800088b */
[--C-:B------:R-:W-:Y:S01]  /*6b30*/  FFMA R57, R57, UR29, -R139.reuse ;  /* 0x0000001d39397c23 */ /* 0x100fe2000800088b */
[----:B------:R-:W-:Y:S01]  /*6b40*/  FMUL R15, R18, 1.4426950216293334961 ;  /* 0x3fb8aa3b120f7820 */ /* 0x000fe20000400000 */
[----:B------:R-:W5:Y:S01]  /*6b50*/  MUFU.EX2 R6, R6 ;  /* 0x0000000600067308 */ /* 0x000f620000000800 */
[----:B--2---:R-:W-:Y:S01]  /*6b60*/  FMUL R210, R53, 1.4426950216293334961 ;  /* 0x3fb8aa3b35d27820 */ /* 0x004fe20000400000 */
[--C-:B------:R-:W-:Y:S01]  /*6b70*/  FFMA R18, R20, UR29, -R139.reuse ;  /* 0x0000001d14127c23 */ /* 0x100fe2000800088b */
[--C-:B------:R-:W-:Y:S01]  /*6b80*/  FFMA R56, R56, UR29, -R139.reuse ;  /* 0x0000001d38387c23 */ /* 0x100fe2000800088b */
[----:B------:R-:W-:Y:S01]  /*6b90*/  FMUL R17, R17, 1.4426950216293334961 ;  /* 0x3fb8aa3b11117820 */ /* 0x000fe20000400000 */
[--C-:B------:R-:W-:Y:S01]  /*6ba0*/  FFMA R67, R67, UR29, -R139.reuse ;  /* 0x0000001d43437c23 */ /* 0x100fe2000800088b */
[--C-:B------:R-:W-:Y:S01]  /*6bb0*/  FFMA R70, R70, UR29, -R139.reuse ;  /* 0x0000001d46467c23 */ /* 0x100fe2000800088b */
[----:B------:R-:W-:Y:S01]  /*6bc0*/  FMUL R53, R56, 1.4426950216293334961 ;  /* 0x3fb8aa3b38357820 */ /* 0x000fe20000400000 */
[----:B------:R2:W-:Y:S01]  /*6bd0*/  MUFU.EX2 R54, R210 ;  /* 0x000000d200367308 */ /* 0x0005e20000000800 */
[--C-:B------:R-:W-:Y:S01]  /*6be0*/  FFMA R71, R71, UR29, -R139.reuse ;  /* 0x0000001d47477c23 */ /* 0x100fe2000800088b */
[--C-:B------:R-:W-:Y:S01]  /*6bf0*/  FFMA R56, R58, UR29, -R139.reuse ;  /* 0x0000001d3a387c23 */ /* 0x100fe2000800088b */
[----:B------:R-:W-:Y:S01]  /*6c00*/  FMUL R18, R18, 1.4426950216293334961 ;  /* 0x3fb8aa3b12127820 */ /* 0x000fe20000400000 */
[--C-:B------:R-:W-:Y:S01]  /*6c10*/  FFMA R21, R21, UR29, -R139.reuse ;  /* 0x0000001d15157c23 */ /* 0x100fe2000800088b */
[----:B------:R-:W-:Y:S01]  /*6c20*/  FMUL R71, R71, 1.4426950216293334961 ;  /* 0x3fb8aa3b47477820 */ /* 0x000fe20000400000 */
[--C-:B------:R-:W-:Y:S01]  /*6c30*/  FFMA R60, R60, UR29, -R139.reuse ;  /* 0x0000001d3c3c7c23 */ /* 0x100fe2000800088b */
[----:B------:R-:W-:Y:S01]  /*6c40*/  FFMA R61, R61, UR29, -R139 ;  /* 0x0000001d3d3d7c23 */ /* 0x000fe2000800088b */
[----:B------:R-:W0:Y:S01]  /*6c50*/  MUFU.EX2 R7, R7 ;  /* 0x0000000700077308 */ /* 0x000e220000000800 */
[----:B--2---:R-:W-:Y:S01]  /*6c60*/  FMUL R210, R63, 1.4426950216293334961 ;  /* 0x3fb8aa3b3fd27820 */ /* 0x004fe20000400000 */
[----:B------:R-:W-:Y:S01]  /*6c70*/  FMUL R63, R66, 1.4426950216293334961 ;  /* 0x3fb8aa3b423f7820 */ /* 0x000fe20000400000 */
[----:B------:R-:W-:Y:S01]  /*6c80*/  FMUL R66, R68, 1.4426950216293334961 ;  /* 0x3fb8aa3b44427820 */ /* 0x000fe20000400000 */
[----:B---3--:R-:W-:Y:S01]  /*6c90*/  FADD R68, R4, R211 ;  /* 0x000000d304447221 */ /* 0x008fe20000000000 */
[----:B------:R-:W-:Y:S01]  /*6ca0*/  FMUL R21, R21, 1.4426950216293334961 ;  /* 0x3fb8aa3b15157820 */ /* 0x000fe20000400000 */
[--C-:B------:R-:W-:Y:S01]  /*6cb0*/  FFMA R62, R62, UR29, -R139.reuse ;  /* 0x0000001d3e3e7c23 */ /* 0x100fe2000800088b */
[--C-:B------:R-:W-:Y:S01]  /*6cc0*/  FFMA R72, R72, UR29, -R139.reuse ;  /* 0x0000001d48487c23 */ /* 0x100fe2000800088b */
[----:B------:R-:W2:Y:S01]  /*6cd0*/  MUFU.EX2 R9, R9 ;  /* 0x0000000900097308 */ /* 0x000ea20000000800 */
[----:B------:R-:W-:Y:S01]  /*6ce0*/  FMUL R22, R22, 1.4426950216293334961 ;  /* 0x3fb8aa3b16167820 */ /* 0x000fe20000400000 */
[--C-:B------:R-:W-:Y:S01]  /*6cf0*/  FFMA R86, R86, UR29, -R139.reuse ;  /* 0x0000001d56567c23 */ /* 0x100fe2000800088b */
[----:B------:R-:W-:Y:S01]  /*6d00*/  FMUL R72, R72, 1.4426950216293334961 ;  /* 0x3fb8aa3b48487820 */ /* 0x000fe20000400000 */
[--C-:B------:R-:W-:Y:S01]  /*6d10*/  FFMA R31, R31, UR29, -R139.reuse ;  /* 0x0000001d1f1f7c23 */ /* 0x100fe2000800088b */
        /* <DEDUP_REMOVED lines=11> */
[----:B------:R-:W3:Y:S01]  /*6dd0*/  MUFU.EX2 R10, R10 ;  /* 0x0000000a000a7308 */ /* 0x000ee20000000800 */
[----:B----4-:R-:W-:Y:S01]  /*6de0*/  FADD R69, R5, R68 ;  /* 0x0000004405457221 */ /* 0x010fe20000000000 */
[--C-:B------:R-:W-:Y:S01]  /*6df0*/  FFMA R79, R79, UR29, -R139.reuse ;  /* 0x0000001d4f4f7c23 */ /* 0x100fe2000800088b */
[--C-:B------:R-:W-:Y:S01]  /*6e00*/  FFMA R80, R80, UR29, -R139.reuse ;  /* 0x0000001d50507c23 */ /* 0x100fe2000800088b */
[----:B------:R-:W-:Y:S01]  /*6e10*/  FFMA R81, R81, UR29, -R139 ;  /* 0x0000001d51517c23 */ /* 0x000fe2000800088b */
[----:B------:R-:W-:Y:S01]  /*6e20*/  FADD R69, R8, R69 ;  /* 0x0000004508457221 */ /* 0x000fe20000000000 */
[--C-:B------:R-:W-:Y:S01]  /*6e30*/  FFMA R82, R82, UR29, -R139.reuse ;  /* 0x0000001d52527c23 */ /* 0x100fe2000800088b */
[----:B------:R-:W-:Y:S01]  /*6e40*/  FFMA R83, R83, UR29, -R139 ;  /* 0x0000001d53537c23 */ /* 0x000fe2000800088b */
[----:B------:R-:W4:Y:S01]  /*6e50*/  MUFU.EX2 R13, R13 ;  /* 0x0000000d000d7308 */ /* 0x000f220000000800 */
[----:B-----5:R-:W-:Y:S01]  /*6e60*/  FADD R68, R6, R69 ;  /* 0x0000004506447221 */ /* 0x020fe20000000000 */
[----:B------:R-:W-:Y:S01]  /*6e70*/  FMUL R28, R28, 1.4426950216293334961 ;  /* 0x3fb8aa3b1c1c7820 */ /* 0x000fe20000400000 */
[----:B------:R-:W-:Y:S01]  /*6e80*/  FMUL R31, R31, 1.4426950216293334961 ;  /* 0x3fb8aa3b1f1f7820 */ /* 0x000fe20000400000 */
[----:B------:R-:W-:Y:S01]  /*6e90*/  FMUL R34, R34, 1.4426950216293334961 ;  /* 0x3fb8aa3b22227820 */ /* 0x000fe20000400000 */
[----:B0-----:R-:W-:Y:S01]  /*6ea0*/  FADD R68, R7, R68 ;  /* 0x0000004407447221 */ /* 0x001fe20000000000 */
[----:B------:R-:W-:Y:S01]  /*6eb0*/  FMUL R37, R37, 1.4426950216293334961 ;  /* 0x3fb8aa3b25257820 */ /* 0x000fe20000400000 */
[----:B------:R-:W-:Y:S01]  /*6ec0*/  FMUL R42, R42, 1.4426950216293334961 ;  /* 0x3fb8aa3b2a2a7820 */ /* 0x000fe20000400000 */
[----:B------:R-:W0:Y:S01]  /*6ed0*/  MUFU.EX2 R11, R11 ;  /* 0x0000000b000b7308 */ /* 0x000e220000000800 */
[----:B--2---:R-:W-:Y:S01]  /*6ee0*/  FADD R69, R9, R68 ;  /* 0x0000004409457221 */ /* 0x004fe20000000000 */
[----:B------:R-:W-:Y:S01]  /*6ef0*/  FMUL R45, R45, 1.4426950216293334961 ;  /* 0x3fb8aa3b2d2d7820 */ /* 0x000fe20000400000 */
[----:B------:R-:W-:Y:S01]  /*6f00*/  FMUL R52, R52, 1.4426950216293334961 ;  /* 0x3fb8aa3b34347820 */ /* 0x000fe20000400000 */
[----:B------:R-:W-:Y:S01]  /*6f10*/  FMUL R55, R55, 1.4426950216293334961 ;  /* 0x3fb8aa3b37377820 */ /* 0x000fe20000400000 */
[----:B------:R-:W-:Y:S01]  /*6f20*/  FADD R69, R12, R69 ;  /* 0x000000450c457221 */ /* 0x000fe20000000000 */
[----:B------:R-:W-:Y:S01]  /*6f30*/  FMUL R56, R56, 1.4426950216293334961 ;  /* 0x3fb8aa3b38387820 */ /* 0x000fe20000400000 */
[----:B------:R-:W-:Y:S01]  /*6f40*/  FMUL R59, R59, 1.4426950216293334961 ;  /* 0x3fb8aa3b3b3b7820 */ /* 0x000fe20000400000 */
[----:B------:R2:W-:Y:S01]  /*6f50*/  MUFU.EX2 R20, R212 ;  /* 0x000000d400147308 */ /* 0x0005e20000000800 */
[----:B---3--:R-:W-:Y:S01]  /*6f60*/  FADD R68, R10, R69 ;  /* 0x000000450a447221 */ /* 0x008fe20000000000 */
[----:B------:R-:W-:Y:S01]  /*6f70*/  FMUL R65, R65, 1.4426950216293334961 ;  /* 0x3fb8aa3b41417820 */ /* 0x000fe20000400000 */
[----:B------:R-:W-:Y:S01]  /*6f80*/  FMUL R74, R74, 1.4426950216293334961 ;  /* 0x3fb8aa3b4a4a7820 */ /* 0x000fe20000400000 */
[----:B------:R-:W-:Y:S01]  /*6f90*/  FMUL R75, R75, 1.4426950216293334961 ;  /* 0x3fb8aa3b4b4b7820 */ /* 0x000fe20000400000 */
[----:B------:R-:W-:Y:S01]  /*6fa0*/  FMUL R76, R76, 1.4426950216293334961 ;  /* 0x3fb8aa3b4c4c7820 */ /* 0x000fe20000400000 */
[----:B------:R-:W-:Y:S01]  /*6fb0*/  FMUL R77, R77, 1.4426950216293334961 ;  /* 0x3fb8aa3b4d4d7820 */ /* 0x000fe20000400000 */
[----:B------:R-:W-:Y:S01]  /*6fc0*/  FMUL R78, R78, 1.4426950216293334961 ;  /* 0x3fb8aa3b4e4e7820 */ /* 0x000fe20000400000 */
[----:B------:R-:W3:Y:S01]  /*6fd0*/  MUFU.EX2 R14, R14 ;  /* 0x0000000e000e7308 */ /* 0x000ee20000000800 */
[----:B--2---:R-:W-:Y:S01]  /*6fe0*/  FMUL R212, R57, 1.4426950216293334961 ;  /* 0x3fb8aa3b39d47820 */ /* 0x004fe20000400000 */
[----:B------:R-:W-:Y:S01]  /*6ff0*/  FMUL R57, R60, 1.4426950216293334961 ;  /* 0x3fb8aa3b3c397820 */ /* 0x000fe20000400000 */
[----:B------:R-:W-:Y:S01]  /*7000*/  FMUL R60, R61, 1.4426950216293334961 ;  /* 0x3fb8aa3b3d3c7820 */ /* 0x000fe20000400000 */
[----:B------:R-:W-:Y:S01]  /*7010*/  FMUL R61, R62, 1.4426950216293334961 ;  /* 0x3fb8aa3b3e3d7820 */ /* 0x000fe20000400000 */
[--C-:B------:R-:W-:Y:S01]  /*7020*/  FFMA R62, R64, UR29, -R139.reuse ;  /* 0x0000001d403e7c23 */ /* 0x100fe2000800088b */
[----:B------:R-:W-:Y:S01]  /*7030*/  FMUL R79, R79, 1.4426950216293334961 ;  /* 0x3fb8aa3b4f4f7820 */ /* 0x000fe20000400000 */
[----:B------:R-:W-:Y:S01]  /*7040*/  FMUL R80, R80, 1.4426950216293334961 ;  /* 0x3fb8aa3b50507820 */ /* 0x000fe20000400000 */
[----:B------:R2:W-:Y:S01]  /*7050*/  MUFU.EX2 R58, R212 ;  /* 0x000000d4003a7308 */ /* 0x0005e20000000800 */
[----:B------:R-:W-:Y:S01]  /*7060*/  FMUL R62, R62, 1.4426950216293334961 ;  /* 0x3fb8aa3b3e3e7820 */ /* 0x000fe20000400000 */
[----:B------:R-:W-:Y:S01]  /*7070*/  FMUL R81, R81, 1.4426950216293334961 ;  /* 0x3fb8aa3b51517820 */ /* 0x000fe20000400000 */
[----:B------:R-:W-:Y:S01]  /*7080*/  FMUL R82, R82, 1.4426950216293334961 ;  /* 0x3fb8aa3b52527820 */ /* 0x000fe20000400000 */
[----:B------:R-:W-:Y:S01]  /*7090*/  FMUL R83, R83, 1.4426950216293334961 ;  /* 0x3fb8aa3b53537820 */ /* 0x000fe20000400000 */
[--C-:B------:R-:W-:Y:S01]  /*70a0*/  FFMA R73, R73, UR29, -R139.reuse ;  /* 0x0000001d49497c23 */ /* 0x100fe2000800088b */
[----:B------:R-:W-:-:S02]  /*70b0*/  FFMA R89, R89, UR29, -R139 ;  /* 0x0000001d59597c23 */ /* 0x000fc4000800088b */
[----:B------:R-:W5:Y:S01]  /*70c0*/  MUFU.EX2 R17, R17 ;  /* 0x0000001100117308 */ /* 0x000f620000000800 */
[----:B--2---:R-:W-:Y:S01]  /*70d0*/  FMUL R212, R67, 1.4426950216293334961 ;  /* 0x3fb8aa3b43d47820 */ /* 0x004fe20000400000 */
[----:B------:R-:W-:Y:S01]  /*70e0*/  FMUL R67, R70, 1.4426950216293334961 ;  /* 0x3fb8aa3b46437820 */ /* 0x000fe20000400000 */
[----:B----4-:R-:W-:Y:S01]  /*70f0*/  FADD R70, R13, R68 ;  /* 0x000000440d467221 */ /* 0x010fe20000000000 */
[----:B------:R-:W-:Y:S01]  /*7100*/  FFMA R68, R84, UR29, -R139 ;  /* 0x0000001d54447c23 */ /* 0x000fe2000800088b */
[----:B------:R-:W-:-:S03]  /*7110*/  FMUL R73, R73, 1.4426950216293334961 ;  /* 0x3fb8aa3b49497820 */ /* 0x000fc60000400000 */
[----:B------:R-:W2:Y:S01]  /*7120*/  MUFU.EX2 R15, R15 ;  /* 0x0000000f000f7308 */ /* 0x000ea20000000800 */
[----:B------:R-:W-:Y:S01]  /*7130*/  FMUL R69, R68, 1.4426950216293334961 ;  /* 0x3fb8aa3b44457820 */ /* 0x000fe20000400000 */
[----:B------:R-:W-:-:S04]  /*7140*/  FFMA R68, R85, UR29, -R139 ;  /* 0x0000001d55447c23 */ /* 0x000fc8000800088b */
[----:B------:R-:W-:Y:S01]  /*7150*/  FMUL R224, R68, 1.4426950216293334961 ;  /* 0x3fb8aa3b44e07820 */ /* 0x000fe20000400000 */
[----:B------:R-:W-:Y:S01]  /*7160*/  FFMA R68, R87, UR29, -R139 ;  /* 0x0000001d57447c23 */ /* 0x000fe2000800088b */
[----:B------:R0:W-:Y:S08]  /*7170*/  MUFU.EX2 R214, R71 ;  /* 0x0000004700d67308 */ /* 0x0001f00000000800 */
[----:B------:R-:W4:Y:S01]  /*7180*/  MUFU.EX2 R18, R18 ;  /* 0x0000001200127308 */ /* 0x000f220000000800 */
[----:B0-----:R-:W-:-:S04]  /*7190*/  FADD R71, R11, R70 ;  /* 0x000000460b477221 */ /* 0x001fc80000000000 */
[----:B------:R-:W-:-:S03]  /*71a0*/  FADD R71, R16, R71 ;  /* 0x0000004710477221 */ /* 0x000fc60000000000 */
[----:B------:R-:W0:Y:S01]  /*71b0*/  MUFU.EX2 R21, R21 ;  /* 0x0000001500157308 */ /* 0x000e220000000800 */
[----:B---3--:R-:W-:-:S04]  /*71c0*/  FADD R70, R14, R71 ;  /* 0x000000470e467221 */ /* 0x008fc80000000000 */
[----:B-----5:R-:W-:-:S03]  /*71d0*/  FADD R70, R17, R70 ;  /* 0x0000004611467221 */ /* 0x020fc60000000000 */
[----:B------:R-:W3:Y:S01]  /*71e0*/  MUFU.EX2 R19, R19 ;  /* 0x0000001300137308 */ /* 0x000ee20000000800 */
[----:B--2---:R-:W-:Y:S01]  /*71f0*/  FADD R71, R15, R70 ;  /* 0x000000460f477221 */ /* 0x004fe20000000000 */
[----:B------:R-:W-:-:S03]  /*7200*/  FMUL R70, R86, 1.4426950216293334961 ;  /* 0x3fb8aa3b56467820 */ /* 0x000fc60000400000 */
[----:B------:R-:W-:-:S03]  /*7210*/  FADD R71, R20, R71 ;  /* 0x0000004714477221 */ /* 0x000fc60000000000 */
[----:B------:R-:W-:Y:S08]  /*7220*/  MUFU.EX2 R64, R210 ;  /* 0x000000d200407308 */ /* 0x000ff00000000800 */
[----:B------:R-:W-:Y:S08]  /*7230*/  MUFU.EX2 R210, R212 ;  /* 0x000000d400d27308 */ /* 0x000ff00000000800 */
[----:B------:R-:W2:Y:S08]  /*7240*/  MUFU.EX2 R22, R22 ;  /* 0x0000001600167308 */ /* 0x000eb00000000800 */
[----:B------:R4:W-:Y:S08]  /*7250*/  MUFU.EX2 R212, R72 ;  /* 0x0000004800d47308 */ /* 0x0009f00000000800 */
[----:B------:R-:W5:Y:S01]  /*7260*/  MUFU.EX2 R23, R23 ;  /* 0x0000001700177308 */ /* 0x000f620000000800 */
[----:B----4-:R-:W-:Y:S01]  /*7270*/  FADD R72, R18, R71 ;  /* 0x0000004712487221 */ /* 0x010fe20000000000 */
[----:B------:R-:W-:Y:S01]  /*7280*/  FMUL R71, R68, 1.4426950216293334961 ;  /* 0x3fb8aa3b44477820 */ /* 0x000fe20000400000 */
[----:B------:R-:W-:-:S02]  /*7290*/  FFMA R68, R88, UR29, -R139 ;  /* 0x0000001d58447c23 */ /* 0x000fc4000800088b */
[----:B0-----:R-:W-:Y:S02]  /*72a0*/  FADD R72, R21, R72 ;  /* 0x0000004815487221 */ /* 0x001fe40000000000 */
[----:B------:R-:W-:Y:S01]  /*72b0*/  FMUL R86, R68, 1.4426950216293334961 ;  /* 0x3fb8aa3b44567820 */ /* 0x000fe20000400000 */
[----:B------:R3:W-:Y:S08]  /*72c0*/  MUFU.EX2 R85, R69 ;  /* 0x0000004500557308 */ /* 0x0007f00000000800 */
[----:B------:R-:W0:Y:S01]  /*72d0*/  MUFU.EX2 R25, R25 ;  /* 0x0000001900197308 */ /* 0x000e220000000800 */
[----:B---3--:R-:W-:-:S04]  /*72e0*/  FADD R69, R19, R72 ;  /* 0x0000004813457221 */ /* 0x008fc80000000000 */
[----:B------:R-:W-:-:S03]  /*72f0*/  FADD R69, R24, R69 ;  /* 0x0000004518457221 */ /* 0x000fc60000000000 */
[----:B------:R-:W3:Y:S01]  /*7300*/  MUFU.EX2 R26, R26 ;  /* 0x0000001a001a7308 */ /* 0x000ee20000000800 */
[----:B--2---:R-:W-:Y:S01]  /*7310*/  FADD R68, R22, R69 ;  /* 0x0000004516447221 */ /* 0x004fe20000000000 */
[----:B------:R-:W-:-:S06]  /*7320*/  MOV R69, R177 ;  /* 0x000000b100457202 */ /* 0x000fcc0000000f00 */
[----:B------:R-:W2:Y:S08]  /*7330*/  MUFU.EX2 R27, R27 ;  /* 0x0000001b001b7308 */ /* 0x000eb00000000800 */
[----:B------:R-:W4:Y:S08]  /*7340*/  MUFU.EX2 R28, R28 ;  /* 0x0000001c001c7308 */ /* 0x000f300000000800 */
[----:B------:R-:W0:Y:S08]  /*7350*/  MUFU.EX2 R31, R31 ;  /* 0x0000001f001f7308 */ /* 0x000e300000000800 */
        /* <DEDUP_REMOVED lines=45> */
[----:B------:R5:W0:Y:S08]  /*7630*/  MUFU.EX2 R87, R70 ;  /* 0x0000004600577308 */ /* 0x000a300000000800 */
[----:B------:R0:W2:Y:S01]  /*7640*/  MUFU.EX2 R217, R73 ;  /* 0x0000004900d97308 */ /* 0x0000a20000000800 */
[----:B-----5:R-:W-:Y:S01]  /*7650*/  FADD R70, R23, R68 ;  /* 0x0000004417467221 */ /* 0x020fe20000000000 */
[----:B------:R-:W-:-:S05]  /*7660*/  MOV R68, R176 ;  /* 0x000000b000447202 */ /* 0x000fca0000000f00 */
[----:B------:R-:W-:-:S04]  /*7670*/  IMAD.WIDE R68, R154, 0x2, R68 ;  /* 0x000000029a447825 */ /* 0x000fc800078e0244 */
[----:B0-----:R-:W-:Y:S01]  /*7680*/  FADD R73, R25, R70 ;  /* 0x0000004619497221 */ /* 0x001fe20000000000 */
[----:B-1-34-:R-:W-:Y:S06]  /*7690*/  @!P2 BRA `(.L_x_15) ;  /* 0x000000280098a947 */ /* 0x01afec0003800000 */
.L_x_24:
[----:B------:R-:W-:Y:S01]  /*76a0*/  FADD R70, R26, R73 ;  /* 0x000000491a467221 */ /* 0x000fe20000000000 */
[----:B------:R-:W-:Y:S01]  /*76b0*/  IMAD.WIDE R78, R154, 0x2, R186 ;  /* 0x000000029a4e7825 */ /* 0x000fe200078e02ba */
[----:B------:R0:W3:Y:S03]  /*76c0*/  LDG.E.U16 R69, desc[UR26][R68.64] ;  /* 0x0000001a44457981 */ /* 0x0000e6000c1e1500 */
[----:B------:R-:W-:Y:S01]  /*76d0*/  FMUL R89, R89, 1.4426950216293334961 ;  /* 0x3fb8aa3b59597820 */ /* 0x000fe20000400000 */
[----:B--2---:R-:W-:Y:S01]  /*76e0*/  FADD R73, R27, R70 ;  /* 0x000000461b497221 */ /* 0x004fe20000000000 */
[----:B------:R1:W2:Y:S03]  /*76f0*/  LDG.E.U16 R71, desc[UR26][R78.64] ;  /* 0x0000001a4e477981 */ /* 0x0002a6000c1e1500 */
[----:B------:R-:W-:-:S04]  /*7700*/  FADD R73, R30, R73 ;  /* 0x000000491e497221 */ /* 0x000fc80000000000 */
[----:B0-----:R-:W-:-:S04]  /*7710*/  FADD R68, R28, R73 ;  /* 0x000000491c447221 */ /* 0x001fc80000000000 */
[----:B-1----:R-:W-:-:S04]  /*7720*/  FADD R78, R31, R68 ;  /* 0x000000441f4e7221 */ /* 0x002fc80000000000 */
[----:B------:R-:W-:-:S04]  /*7730*/  FADD R81, R29, R78 ;  /* 0x0000004e1d517221 */ /* 0x000fc80000000000 */
[----:B------:R-:W-:-:S04]  /*7740*/  FADD R80, R32, R81 ;  /* 0x0000005120507221 */ /* 0x000fc80000000000 */
[----:B------:R-:W-:-:S04]  /*7750*/  FADD R81, R33, R80 ;  /* 0x0000005021517221 */ /* 0x000fc80000000000 */
[----:B------:R-:W-:Y:S01]  /*7760*/  FADD R81, R36, R81 ;  /* 0x0000005124517221 */ /* 0x000fe20000000000 */
[----:B------:R-:W-:-:S04]  /*7770*/  IMAD.WIDE R76, R154, 0x2, R184 ;  /* 0x000000029a4c7825 */ /* 0x000fc800078e02b8 */
[----:B------:R-:W-:Y:S01]  /*7780*/  FADD R226, R34, R81 ;  /* 0x0000005122e27221 */ /* 0x000fe20000000000 */
[C---:B------:R-:W-:Y:S01]  /*7790*/  IMAD.WIDE R72, R154.reuse, 0x2, R182 ;  /* 0x000000029a487825 */ /* 0x040fe200078e02b6 */
[----:B------:R0:W4:Y:S03]  /*77a0*/  LDG.E.U16 R70, desc[UR26][R76.64] ;  /* 0x0000001a4c467981 */ /* 0x000126000c1e1500 */
[----:B------:R-:W-:Y:S01]  /*77b0*/  FADD R226, R37, R226 ;  /* 0x000000e225e27221 */ /* 0x000fe20000000000 */
[----:B------:R1:W5:Y:S01]  /*77c0*/  MUFU.EX2 R189, R89 ;  /* 0x0000005900bd7308 */ /* 0x0003620000000800 */
[----:B------:R-:W-:Y:S01]  /*77d0*/  FFMA R93, R93, UR29, -R139 ;  /* 0x0000001d5d5d7c23 */ /* 0x000fe2000800088b */
[----:B------:R-:W2:Y:S01]  /*77e0*/  LDG.E.U16 R73, desc[UR26][R72.64] ;  /* 0x0000001a48497981 */ /* 0x000ea2000c1e1500 */
[----:B0-----:R-:W-:-:S04]  /*77f0*/  IMAD.WIDE R76, R154, 0x2, R180 ;  /* 0x000000029a4c7825 */ /* 0x001fc800078e02b4 */
[----:B-1----:R-:W-:Y:S01]  /*7800*/  FADD R89, R35, R226 ;  /* 0x000000e223597221 */ /* 0x002fe20000000000 */
[----:B------:R0:W2:Y:S01]  /*7810*/  LDG.E.U16 R72, desc[UR26][R76.64] ;  /* 0x0000001a4c487981 */ /* 0x0000a2000c1e1500 */
[----:B------:R-:W-:Y:S01]  /*7820*/  FMUL R93, R93, 1.4426950216293334961 ;  /* 0x3fb8aa3b5d5d7820 */ /* 0x000fe20000400000 */
[--C-:B------:R-:W-:Y:S01]  /*7830*/  FFMA R96, R96, UR29, -R139.reuse ;  /* 0x0000001d60607c23 */ /* 0x100fe2000800088b */
[----:B------:R-:W-:Y:S01]  /*7840*/  FFMA R82, R94, UR29, -R139 ;  /* 0x0000001d5e527c23 */ /* 0x000fe2000800088b */
[----:B------:R-:W-:-:S04]  /*7850*/  IMAD.WIDE R74, R154, 0x2, R196 ;  /* 0x000000029a4a7825 */ /* 0x000fc800078e02c4 */
[----:B0-----:R-:W-:Y:S01]  /*7860*/  FADD R76, R38, R89 ;  /* 0x00000059264c7221 */ /* 0x001fe20000000000 */
[----:B------:R0:W-:Y:S01]  /*7870*/  MUFU.EX2 R94, R93 ;  /* 0x0000005d005e7308 */ /* 0x0001e20000000800 */
[----:B------:R-:W-:Y:S01]  /*7880*/  FFMA R91, R91, UR29, -R139 ;  /* 0x0000001d5b5b7c23 */ /* 0x000fe2000800088b */
[----:B------:R-:W-:-:S04]  /*7890*/  IMAD.WIDE R78, R154, 0x2, R194 ;  /* 0x000000029a4e7825 */ /* 0x000fc800078e02c2 */
[----:B------:R-:W-:Y:S01]  /*78a0*/  FADD R89, R39, R76 ;  /* 0x0000004c27597221 */ /* 0x000fe20000000000 */
[----:B------:R-:W-:Y:S01]  /*78b0*/  FFMA R92, R92, UR29, -R139 ;  /* 0x0000001d5c5c7c23 */ /* 0x000fe2000800088b */
[----:B------:R-:W-:Y:S01]  /*78c0*/  IMAD.WIDE R228, R154, 0x2, R204 ;  /* 0x000000029ae47825 */ /* 0x000fe200078e02cc */
[----:B------:R-:W2:Y:S03]  /*78d0*/  LDG.E.U16 R68, desc[UR26][R74.64] ;  /* 0x0000001a4a447981 */ /* 0x000ea6000c1e1500 */
[----:B0-----:R-:W-:Y:S01]  /*78e0*/  FMUL R93, R96, 1.4426950216293334961 ;  /* 0x3fb8aa3b605d7820 */ /* 0x001fe20000400000 */
[----:B------:R-:W-:Y:S01]  /*78f0*/  FADD R96, R40, R89 ;  /* 0x0000005928607221 */ /* 0x000fe20000000000 */
[----:B------:R-:W-:Y:S01]  /*7900*/  FMUL R227, R91, 1.4426950216293334961 ;  /* 0x3fb8aa3b5be37820 */ /* 0x000fe20000400000 */
[----:B------:R-:W-:Y:S01]  /*7910*/  FMUL R91, R92, 1.4426950216293334961 ;  /* 0x3fb8aa3b5c5b7820 */ /* 0x000fe20000400000 */
[----:B------:R-:W-:-:S04]  /*7920*/  IMAD.WIDE R80, R154, 0x2, R178 ;  /* 0x000000029a507825 */ /* 0x000fc800078e02b2 */
[----:B------:R-:W-:Y:S01]  /*7930*/  FADD R231, R41, R96 ;  /* 0x0000006029e77221 */ /* 0x000fe20000000000 */
[----:B------:R-:W-:Y:S01]  /*7940*/  FMUL R92, R82, 1.4426950216293334961 ;  /* 0x3fb8aa3b525c7820 */ /* 0x000fe20000400000 */
[----:B------:R0:W2:Y:S01]  /*7950*/  LDG.E.U16 R75, desc[UR26][R78.64] ;  /* 0x0000001a4e4b7981 */ /* 0x0000a2000c1e1500 */
[----:B------:R-:W-:-:S04]  /*7960*/  IMAD.WIDE R82, R154, 0x2, R192 ;  /* 0x000000029a527825 */ /* 0x000fc800078e02c0 */
[----:B------:R-:W-:Y:S01]  /*7970*/  FADD R231, R44, R231 ;  /* 0x000000e72ce77221 */ /* 0x000fe20000000000 */
[----:B------:R1:W2:Y:S01]  /*7980*/  LDG.E.U16 R74, desc[UR26][R228.64] ;  /* 0x0000001ae44a7981 */ /* 0x0002a2000c1e1500 */
[----:B------:R-:W-:Y:S01]  /*7990*/  FFMA R97, R97, UR29, -R139 ;  /* 0x0000001d61617c23 */ /* 0x000fe2000800088b */
[C---:B------:R-:W-:Y:S02]  /*79a0*/  IMAD.WIDE R232, R154.reuse, 0x2, R208 ;  /* 0x000000029ae87825 */ /* 0x040fe400078e02d0 */
[----:B------:R5:W2:Y:S02]  /*79b0*/  LDG.E.U16 R77, desc[UR26][R80.64] ;  /* 0x0000001a504d7981 */ /* 0x000aa4000c1e1500 */
[C---:B0-----:R-:W-:Y:S02]  /*79c0*/  IMAD.WIDE R78, R154.reuse, 0x2, R202 ;  /* 0x000000029a4e7825 */ /* 0x041fe400078e02ca */
[----:B------:R0:W2:Y:S02]  /*79d0*/  LDG.E.U16 R76, desc[UR26][R82.64] ;  /* 0x0000001a524c7981 */ /* 0x0000a4000c1e1500 */
[----:B-1----:R-:W-:-:S04]  /*79e0*/  IMAD.WIDE R228, R154, 0x2, R200 ;  /* 0x000000029ae47825 */ /* 0x002fc800078e02c8 */
[----:B------:R-:W-:Y:S01]  /*79f0*/  FADD R96, R42, R231 ;  /* 0x000000e72a607221 */ /* 0x000fe20000000000 */
[----:B------:R-:W2:Y:S01]  /*7a00*/  LDG.E.U16 R79, desc[UR26][R78.64] ;  /* 0x0000001a4e4f7981 */ /* 0x000ea2000c1e1500 */
[----:B-----5:R-:W-:-:S04]  /*7a10*/  IMAD.WIDE R80, R154, 0x2, R190 ;  /* 0x000000029a507825 */ /* 0x020fc800078e02be */
[----:B0-----:R-:W-:Y:S01]  /*7a20*/  FFMA R82, R98, UR29, -R139 ;  /* 0x0000001d62527c23 */ /* 0x001fe2000800088b */
[----:B------:R-:W-:-:S04]  /*7a30*/  IMAD.WIDE R230, R154, 0x2, R198 ;  /* 0x000000029ae67825 */ /* 0x000fc800078e02c6 */
[----:B------:R-:W-:Y:S01]  /*7a40*/  FMUL R89, R97, 1.4426950216293334961 ;  /* 0x3fb8aa3b61597820 */ /* 0x000fe20000400000 */
[----:B------:R-:W5:Y:S04]  /*7a50*/  LDG.E.U16 R81, desc[UR26][R80.64] ;  /* 0x0000001a50517981 */ /* 0x000f68000c1e1500 */
[----:B------:R0:W2:Y:S01]  /*7a60*/  LDG.E.U16 R78, desc[UR26][R228.64] ;  /* 0x0000001ae44e7981 */ /* 0x0000a2000c1e1500 */
[----:B------:R-:W-:-:S03]  /*7a70*/  FMUL R97, R82, 1.4426950216293334961 ;  /* 0x3fb8aa3b52617820 */ /* 0x000fc60000400000 */
[----:B------:R-:W2:Y:S04]  /*7a80*/  LDG.E.U16 R83, desc[UR26][R232.64] ;  /* 0x0000001ae8537981 */ /* 0x000ea8000c1e1500 */
[----:B------:R-:W2:Y:S01]  /*7a90*/  LDG.E.U16 R82, desc[UR26][R230.64] ;  /* 0x0000001ae6527981 */ /* 0x000ea2000c1e1500 */
[----:B0-----:R-:W-:-:S05]  /*7aa0*/  IMAD.WIDE R228, R154, 0x2, R206 ;  /* 0x000000029ae47825 */ /* 0x001fca00078e02ce */
[----:B------:R0:W2:Y:S01]  /*7ab0*/  LDG.E.U16 R80, desc[UR26][R228.64] ;  /* 0x0000001ae4507981 */ /* 0x0000a2000c1e1500 */
[----:B------:R-:W-:-:S04]  /*7ac0*/  FADD R96, R45, R96 ;  /* 0x000000602d607221 */ /* 0x000fc80000000000 */
[----:B------:R-:W-:Y:S01]  /*7ad0*/  FADD R235, R43, R96 ;  /* 0x000000602beb7221 */ /* 0x000fe20000000000 */
[----:B------:R1:W-:Y:S03]  /*7ae0*/  MUFU.EX2 R98, R89 ;  /* 0x0000005900627308 */ /* 0x0003e60000000800 */
[----:B------:R-:W-:-:S04]  /*7af0*/  FADD R96, R46, R235 ;  /* 0x000000eb2e607221 */ /* 0x000fc80000000000 */
[----:B-1----:R-:W-:Y:S01]  /*7b00*/  FADD R89, R47, R96 ;  /* 0x000000602f597221 */ /* 0x002fe20000000000 */
[----:B------:R-:W-:-:S03]  /*7b10*/  FFMA R99, R99, UR29, -R139 ;  /* 0x0000001d63637c23 */ /* 0x000fc6000800088b */
[----:B------:R-:W-:Y:S01]  /*7b20*/  FADD R96, R48, R89 ;  /* 0x0000005930607221 */ /* 0x000fe20000000000 */
[----:B------:R-:W-:Y:S01]  /*7b30*/  FFMA R100, R100, UR29, -R139 ;  /* 0x0000001d64647c23 */ /* 0x000fe2000800088b */
[----:B------:R-:W-:Y:S02]  /*7b40*/  FMUL R226, R99, 1.4426950216293334961 ;  /* 0x3fb8aa3b63e27820 */ /* 0x000fe40000400000 */
[----:B------:R-:W-:Y:S01]  /*7b50*/  FADD R89, R49, R96 ;  /* 0x0000006031597221 */ /* 0x000fe20000000000 */
[----:B------:R-:W-:-:S03]  /*7b60*/  FMUL R99, R100, 1.4426950216293334961 ;  /* 0x3fb8aa3b64637820 */ /* 0x000fc60000400000 */
[----:B------:R-:W-:-:S04]  /*7b70*/  FADD R100, R50, R89 ;  /* 0x0000005932647221 */ /* 0x000fc80000000000 */
[----:B0-----:R-:W-:-:S04]  /*7b80*/  FADD R229, R51, R100 ;  /* 0x0000006433e57221 */ /* 0x001fc80000000000 */
[----:B------:R-:W-:Y:S01]  /*7b90*/  FADD R229, R54, R229 ;  /* 0x000000e536e57221 */ /* 0x000fe20000000000 */
[----:B------:R-:W-:-:S03]  /*7ba0*/  FFMA R103, R103, UR29, -R139 ;  /* 0x0000001d67677c23 */ /* 0x000fc6000800088b */
[----:B------:R-:W-:Y:S01]  /*7bb0*/  FADD R228, R52, R229 ;  /* 0x000000e534e47221 */ /* 0x000fe20000000000 */
[----:B------:R-:W-:-:S03]  /*7bc0*/  FFMA R101, R101, UR29, -R139 ;  /* 0x0000001d65657c23 */ /* 0x000fc6000800088b */
[----:B------:R-:W-:Y:S01]  /*7bd0*/  FADD R228, R55, R228 ;  /* 0x000000e437e47221 */ /* 0x000fe20000000000 */
[----:B------:R-:W-:-:S03]  /*7be0*/  FMUL R100, R103, 1.4426950216293334961 ;  /* 0x3fb8aa3b67647820 */ /* 0x000fc60000400000 */
[----:B------:R-:W-:Y:S01]  /*7bf0*/  FADD R103, R53, R228 ;  /* 0x000000e435677221 */ /* 0x000fe20000000000 */
[----:B------:R-:W-:Y:S01]  /*7c00*/  FMUL R96, R101, 1.4426950216293334961 ;  /* 0x3fb8aa3b65607820 */ /* 0x000fe20000400000 */
[----:B------:R-:W-:Y:S02]  /*7c10*/  FFMA R89, R102, UR29, -R139 ;  /* 0x0000001d66597c23 */ /* 0x000fe4000800088b */
[----:B------:R-:W-:Y:S01]  /*7c20*/  FADD R229, R58, R103 ;  /* 0x000000673ae57221 */ /* 0x000fe20000000000 */
[----:B------:R0:W-:Y:S01]  /*7c30*/  MUFU.EX2 R102, R96 ;  /* 0x0000006000667308 */ /* 0x0001e20000000800 */
[----:B------:R-:W-:Y:S01]  /*7c40*/  FMUL R101, R89, 1.4426950216293334961 ;  /* 0x3fb8aa3b59657820 */ /* 0x000fe20000400000 */
[----:B------:R-:W-:Y:S01]  /*7c50*/  FFMA R89, R104, UR29, -R139 ;  /* 0x0000001d68597c23 */ /* 0x000fe2000800088b */
[----:B0-----:R-:W-:-:S04]  /*7c60*/  FADD R96, R56, R229 ;  /* 0x000000e538607221 */ /* 0x001fc80000000000 */
[----:B------:R-:W-:Y:S01]  /*7c70*/  FADD R96, R59, R96 ;  /* 0x000000603b607221 */ /* 0x000fe20000000000 */
[----:B------:R-:W-:-:S03]  /*7c80*/  FMUL R89, R89, 1.4426950216293334961 ;  /* 0x3fb8aa3b59597820 */ /* 0x000fc60000400000 */
[----:B------:R-:W-:Y:S01]  /*7c90*/  FADD R229, R57, R96 ;  /* 0x0000006039e57221 */ /* 0x000fe20000000000 */
[----:B------:R0:W-:Y:S03]  /*7ca0*/  MUFU.EX2 R103, R89 ;  /* 0x0000005900677308 */ /* 0x0001e60000000800 */
[----:B------:R-:W-:-:S04]  /*7cb0*/  FADD R96, R60, R229 ;  /* 0x000000e53c607221 */ /* 0x000fc80000000000 */
[----:B0-----:R-:W-:-:S04]  /*7cc0*/  FADD R89, R61, R96 ;  /* 0x000000603d597221 */ /* 0x001fc80000000000 */
[----:B------:R-:W-:Y:S01]  /*7cd0*/  FADD R89, R64, R89 ;  /* 0x0000005940597221 */ /* 0x000fe20000000000 */
[----:B------:R-:W-:-:S03]  /*7ce0*/  FFMA R105, R105, UR29, -R139 ;  /* 0x0000001d69697c23 */ /* 0x000fc6000800088b */
[----:B------:R-:W-:Y:S01]  /*7cf0*/  FADD R96, R62, R89 ;  /* 0x000000593e607221 */ /* 0x000fe20000000000 */
[----:B------:R-:W-:-:S03]  /*7d00*/  FMUL R105, R105, 1.4426950216293334961 ;  /* 0x3fb8aa3b69697820 */ /* 0x000fc60000400000 */
[----:B------:R-:W-:Y:S01]  /*7d10*/  FADD R96, R65, R96 ;  /* 0x0000006041607221 */ /* 0x000fe20000000000 */
[----:B------:R0:W-:Y:S03]  /*7d20*/  MUFU.EX2 R228, R105 ;  /* 0x0000006900e47308 */ /* 0x0001e60000000800 */
[----:B------:R-:W-:-:S04]  /*7d30*/  FADD R89, R63, R96 ;  /* 0x000000603f597221 */ /* 0x000fc80000000000 */
[----:B0-----:R-:W-:-:S04]  /*7d40*/  FADD R105, R210, R89 ;  /* 0x00000059d2697221 */ /* 0x001fc80000000000 */
[----:B------:R-:W-:-:S04]  /*7d50*/  FADD R96, R66, R105 ;  /* 0x0000006942607221 */ /* 0x000fc80000000000 */
[----:B------:R-:W-:-:S04]  /*7d60*/  FADD R96, R213, R96 ;  /* 0x00000060d5607221 */ /* 0x000fc80000000000 */
[----:B------:R-:W-:Y:S01]  /*7d70*/  FADD R105, R67, R96 ;  /* 0x0000006043697221 */ /* 0x000fe20000000000 */
[----:B------:R-:W-:-:S03]  /*7d80*/  FFMA R89, R110, UR29, -R139 ;  /* 0x0000001d6e597c23 */ /* 0x000fc6000800088b */
[----:B------:R-:W-:Y:S01]  /*7d90*/  FADD R105, R214, R105 ;  /* 0x00000069d6697221 */ /* 0x000fe20000000000 */
[--C-:B------:R-:W-:Y:S01]  /*7da0*/  FFMA R107, R107, UR29, -R139.reuse ;  /* 0x0000001d6b6b7c23 */ /* 0x100fe2000800088b */
[----:B------:R-:W-:Y:S02]  /*7db0*/  FFMA R108, R108, UR29, -R139 ;  /* 0x0000001d6c6c7c23 */ /* 0x000fe4000800088b */
[----:B------:R-:W-:Y:S01]  /*7dc0*/  FADD R96, R212, R105 ;  /* 0x00000069d4607221 */ /* 0x000fe20000000000 */
[----:B------:R-:W-:Y:S01]  /*7dd0*/  FMUL R89, R89, 1.4426950216293334961 ;  /* 0x3fb8aa3b59597820 */ /* 0x000fe20000400000 */
[----:B------:R-:W-:Y:S02]  /*7de0*/  FMUL R229, R107, 1.4426950216293334961 ;  /* 0x3fb8aa3b6be57820 */ /* 0x000fe40000400000 */
[----:B------:R-:W-:Y:S01]  /*7df0*/  FADD R96, R217, R96 ;  /* 0x00000060d9607221 */ /* 0x000fe20000000000 */
[----:B------:R-:W-:Y:S02]  /*7e00*/  FMUL R107, R108, 1.4426950216293334961 ;  /* 0x3fb8aa3b6c6b7820 */ /* 0x000fe40000400000 */
[----:B------:R0:W-:Y:S02]  /*7e10*/  MUFU.EX2 R108, R89 ;  /* 0x00000059006c7308 */ /* 0x0001e40000000800 */
[----:B0-----:R-:W-:-:S04]  /*7e20*/  FADD R89, R215, R96 ;  /* 0x00000060d7597221 */ /* 0x001fc80000000000 */
[----:B------:R-:W-:-:S04]  /*7e30*/  FADD R105, R218, R89 ;  /* 0x00000059da697221 */ /* 0x000fc80000000000 */
[----:B------:R-:W-:Y:S01]  /*7e40*/  FADD R96, R216, R105 ;  /* 0x00000069d8607221 */ /* 0x000fe20000000000 */
[----:B------:R-:W-:-:S03]  /*7e50*/  FFMA R113, R113, UR29, -R139 ;  /* 0x0000001d71717c23 */ /* 0x000fc6000800088b */
[----:B------:R-:W-:Y:S01]  /*7e60*/  FADD R96, R221, R96 ;  /* 0x00000060dd607221 */ /* 0x000fe20000000000 */
[----:B------:R0:W-:Y:S03]  /*7e70*/  MUFU.EX2 R104, R100 ;  /* 0x0000006400687308 */ /* 0x0001e60000000800 */
[----:B------:R-:W-:Y:S01]  /*7e80*/  FADD R105, R219, R96 ;  /* 0x00000060db697221 */ /* 0x000fe20000000000 */
[----:B------:R-:W-:-:S03]  /*7e90*/  FFMA R89, R114, UR29, -R139 ;  /* 0x0000001d72597c23 */ /* 0x000fc6000800088b */
[----:B------:R-:W-:Y:S01]  /*7ea0*/  FADD R105, R222, R105 ;  /* 0x00000069de697221 */ /* 0x000fe20000000000 */
[----:B0-----:R-:W-:-:S04]  /*7eb0*/  FMUL R100, R113, 1.4426950216293334961 ;  /* 0x3fb8aa3b71647820 */ /* 0x001fc80000400000 */
[----:B------:R0:W-:Y:S01]  /*7ec0*/  MUFU.EX2 R114, R100 ;  /* 0x0000006400727308 */ /* 0x0001e20000000800 */
[----:B------:R-:W-:Y:S01]  /*7ed0*/  FMUL R89, R89, 1.4426950216293334961 ;  /* 0x3fb8aa3b59597820 */ /* 0x000fe20000400000 */
[----:B0-----:R-:W-:-:S06]  /*7ee0*/  FADD R100, R220, R105 ;  /* 0x00000069dc647221 */ /* 0x001fcc0000000000 */
[----:B------:R0:W-:Y:S01]  /*7ef0*/  MUFU.EX2 R113, R89 ;  /* 0x0000005900717308 */ /* 0x0001e20000000800 */
[----:B------:R-:W-:Y:S01]  /*7f00*/  FADD R100, R225, R100 ;  /* 0x00000064e1647221 */ /* 0x000fe20000000000 */
[----:B------:R-:W-:-:S03]  /*7f10*/  FFMA R115, R115, UR29, -R139 ;  /* 0x0000001d73737c23 */ /* 0x000fc6000800088b */
[----:B0-----:R-:W-:Y:S01]  /*7f20*/  FADD R89, R223, R100 ;  /* 0x00000064df597221 */ /* 0x001fe20000000000 */
[----:B------:R-:W-:-:S03]  /*7f30*/  FFMA R90, R90, UR29, -R139 ;  /* 0x0000001d5a5a7c23 */ /* 0x000fc6000800088b */
[----:B------:R-:W-:Y:S01]  /*7f40*/  FADD R100, R84, R89 ;  /* 0x0000005954647221 */ /* 0x000fe20000000000 */
[----:B------:R-:W-:Y:S01]  /*7f50*/  FMUL R96, R115, 1.4426950216293334961 ;  /* 0x3fb8aa3b73607820 */ /* 0x000fe20000400000 */
[----:B------:R-:W-:Y:S02]  /*7f60*/  FMUL R90, R90, 1.4426950216293334961 ;  /* 0x3fb8aa3b5a5a7820 */ /* 0x000fe40000400000 */
[----:B------:R-:W-:-:S04]  /*7f70*/  FADD R115, R85, R100 ;  /* 0x0000006455737221 */ /* 0x000fc80000000000 */
[----:B------:R-:W-:Y:S01]  /*7f80*/  FADD R100, R224, R115 ;  /* 0x00000073e0647221 */ /* 0x000fe20000000000 */
[----:B------:R-:W0:Y:S01]  /*7f90*/  MUFU.EX2 R90, R90 ;  /* 0x0000005a005a7308 */ /* 0x000e220000000800 */
[--C-:B------:R-:W-:Y:S02]  /*7fa0*/  FFMA R109, R109, UR29, -R139.reuse ;  /* 0x0000001d6d6d7c23 */ /* 0x100fe4000800088b */
[----:B------:R-:W-:Y:S01]  /*7fb0*/  FADD R115, R87, R100 ;  /* 0x0000006457737221 */ /* 0x000fe20000000000 */
[----:B------:R-:W-:Y:S01]  /*7fc0*/  FFMA R116, R116, UR29, -R139 ;  /* 0x0000001d74747c23 */ /* 0x000fe2000800088b */
[----:B------:R-:W-:Y:S02]  /*7fd0*/  FMUL R109, R109, 1.4426950216293334961 ;  /* 0x3fb8aa3b6d6d7820 */ /* 0x000fe40000400000 */
[----:B------:R-:W-:Y:S01]  /*7fe0*/  FADD R115, R88, R115 ;  /* 0x0000007358737221 */ /* 0x000fe20000000000 */
[----:B------:R-:W1:Y:S01]  /*7ff0*/  MUFU.EX2 R227, R227 ;  /* 0x000000e300e37308 */ /* 0x000e620000000800 */
[--C-:B------:R-:W-:Y:S01]  /*8000*/  FFMA R112, R112, UR29, -R139.reuse ;  /* 0x0000001d70707c23 */ /* 0x100fe2000800088b */
[----:B------:R-:W-:Y:S01]  /*8010*/  FFMA R117, R117, UR29, -R139 ;  /* 0x0000001d75757c23 */ /* 0x000fe2000800088b */
[----:B------:R-:W-:Y:S01]  /*8020*/  FMUL R105, R116, 1.4426950216293334961 ;  /* 0x3fb8aa3b74697820 */ /* 0x000fe20000400000 */
[----:B------:R-:W-:Y:S01]  /*8030*/  FADD R116, R86, R115 ;  /* 0x0000007356747221 */ /* 0x000fe20000000000 */
[----:B------:R-:W-:-:S03]  /*8040*/  FFMA R95, R95, UR29, -R139 ;  /* 0x0000001d5f5f7c23 */ /* 0x000fc6000800088b */
[----:B------:R-:W0:Y:S01]  /*8050*/  MUFU.EX2 R91, R91 ;  /* 0x0000005b005b7308 */ /* 0x000e220000000800 */
[----:B------:R-:W-:Y:S01]  /*8060*/  FMUL R95, R95, 1.4426950216293334961 ;  /* 0x3fb8aa3b5f5f7820 */ /* 0x000fe20000400000 */
[----:B------:R-:W-:-:S06]  /*8070*/  F2FP.BF16.F32.PACK_AB R6, R7, R6 ;  /* 0x000000060706723e */ /* 0x000fcc00000010ff */
[----:B------:R0:W-:Y:S01]  /*8080*/  MUFU.EX2 R110, R109 ;  /* 0x0000006d006e7308 */ /* 0x0001e20000000800 */
[----:B------:R-:W-:Y:S01]  /*8090*/  F2FP.BF16.F32.PACK_AB R7, R12, R9 ;  /* 0x000000090c07723e */ /* 0x000fe200000010ff */
[----:B0-----:R-:W-:Y:S01]  /*80a0*/  FMUL R109, R112, 1.4426950216293334961 ;  /* 0x3fb8aa3b706d7820 */ /* 0x001fe20000400000 */
[----:B------:R-:W-:Y:S01]  /*80b0*/  FMUL R112, R117, 1.4426950216293334961 ;  /* 0x3fb8aa3b75707820 */ /* 0x000fe20000400000 */
[----:B------:R-:W-:-:S04]  /*80c0*/  FADD R117, R189, R116 ;  /* 0x00000074bd757221 */ /* 0x000fc80000000000 */
[----:B------:R-:W0:Y:S01]  /*80d0*/  MUFU.EX2 R92, R92 ;  /* 0x0000005c005c7308 */ /* 0x000e220000000800 */
[----:B------:R-:W-:Y:S01]  /*80e0*/  F2FP.BF16.F32.PACK_AB R5, R8, R5 ;  /* 0x000000050805723e */ /* 0x000fe200000010ff */
[----:B------:R-:W-:Y:S01]  /*80f0*/  FADD R12, R90, R117 ;  /* 0x000000755a0c7221 */ /* 0x000fe20000000000 */
[----:B------:R-:W-:Y:S02]  /*8100*/  F2FP.BF16.F32.PACK_AB R8, R13, R10 ;  /* 0x0000000a0d08723e */ /* 0x000fe400000010ff */
[----:B------:R-:W-:Y:S01]  /*8110*/  F2FP.BF16.F32.PACK_AB R10, R17, R14 ;  /* 0x0000000e110a723e */ /* 0x000fe200000010ff */
[----:B-1----:R-:W-:Y:S02]  /*8120*/  FADD R14, R227, R12 ;  /* 0x0000000ce30e7221 */ /* 0x002fe40000000000 */
[----:B------:R-:W1:Y:S01]  /*8130*/  MUFU.EX2 R95, R95 ;  /* 0x0000005f005f7308 */ /* 0x000e620000000800 */
[----:B------:R-:W-:Y:S02]  /*8140*/  F2FP.BF16.F32.PACK_AB R9, R16, R11 ;  /* 0x0000000b1009723e */ /* 0x000fe400000010ff */
[----:B------:R-:W-:Y:S01]  /*8150*/  F2FP.BF16.F32.PACK_AB R11, R20, R15 ;  /* 0x0000000f140b723e */ /* 0x000fe200000010ff */
[----:B------:R-:W-:-:S04]  /*8160*/  FADD R15, R91, R14 ;  /* 0x0000000e5b0f7221 */ /* 0x000fc80000000000 */
[----:B------:R-:W3:Y:S01]  /*8170*/  MUFU.EX2 R93, R93 ;  /* 0x0000005d005d7308 */ /* 0x000ee20000000800 */
[----:B------:R-:W-:Y:S01]  /*8180*/  FADD R17, R94, R15 ;  /* 0x0000000f5e117221 */ /* 0x000fe20000000000 */
[----:B------:R-:W-:-:S03]  /*8190*/  F2FP.BF16.F32.PACK_AB R14, R23, R22 ;  /* 0x00000016170e723e */ /* 0x000fc600000010ff */
[----:B0-----:R-:W-:-:S03]  /*81a0*/  FADD R20, R92, R17 ;  /* 0x000000115c147221 */ /* 0x001fc60000000000 */
[----:B------:R-:W0:Y:S01]  /*81b0*/  MUFU.EX2 R97, R97 ;  /* 0x0000006100617308 */ /* 0x000e220000000800 */
[----:B-1----:R-:W-:-:S07]  /*81c0*/  FADD R22, R95, R20 ;  /* 0x000000145f167221 */ /* 0x002fce0000000000 */
[----:B------:R-:W1:Y:S01]  /*81d0*/  MUFU.EX2 R226, R226 ;  /* 0x000000e200e27308 */ /* 0x000e620000000800 */
[----:B---3--:R-:W-:Y:S01]  /*81e0*/  FADD R23, R93, R22 ;  /* 0x000000165d177221 */ /* 0x008fe20000000000 */
[----:B------:R-:W-:-:S06]  /*81f0*/  F2FP.BF16.F32.PACK_AB R15, R26, R25 ;  /* 0x000000191a0f723e */ /* 0x000fcc00000010ff */
[----:B------:R-:W3:Y:S01]  /*8200*/  MUFU.EX2 R99, R99 ;  /* 0x0000006300637308 */ /* 0x000ee20000000800 */
[----:B------:R-:W-:Y:S01]  /*8210*/  FADD R26, R98, R23 ;  /* 0x00000017621a7221 */ /* 0x000fe20000000000 */
[----:B------:R-:W-:-:S03]  /*8220*/  F2FP.BF16.F32.PACK_AB R16, R30, R27 ;  /* 0x0000001b1e10723e */ /* 0x000fc600000010ff */
[----:B0-----:R-:W-:-:S03]  /*8230*/  FADD R27, R97, R26 ;  /* 0x0000001a611b7221 */ /* 0x001fc60000000000 */
[----:B------:R-:W0:Y:S01]  /*8240*/  MUFU.EX2 R101, R101 ;  /* 0x0000006500657308 */ /* 0x000e220000000800 */
[----:B-1----:R-:W-:Y:S01]  /*8250*/  FADD R30, R226, R27 ;  /* 0x0000001be21e7221 */ /* 0x002fe20000000000 */
[----:B------:R-:W-:Y:S01]  /*8260*/  FFMA R106, R106, UR29, -R139 ;  /* 0x0000001d6a6a7c23 */ /* 0x000fe2000800088b */
[----:B------:R-:W-:-:S03]  /*8270*/  F2FP.BF16.F32.PACK_AB R17, R31, R28 ;  /* 0x0000001c1f11723e */ /* 0x000fc600000010ff */
[----:B------:R-:W-:Y:S01]  /*8280*/  FMUL R106, R106, 1.4426950216293334961 ;  /* 0x3fb8aa3b6a6a7820 */ /* 0x000fe20000400000 */
[----:B---3--:R-:W-:Y:S01]  /*8290*/  FADD R31, R99, R30 ;  /* 0x0000001e631f7221 */ /* 0x008fe20000000000 */
[----:B------:R-:W-:-:S03]  /*82a0*/  F2FP.BF16.F32.PACK_AB R20, R37, R34 ;  /* 0x000000222514723e */ /* 0x000fc600000010ff */
[----:B------:R-:W-:Y:S01]  /*82b0*/  FADD R34, R102, R31 ;  /* 0x0000001f66227221 */ /* 0x000fe20000000000 */
[----:B------:R-:W-:Y:S01]  /*82c0*/  F2FP.BF16.F32.PACK_AB R12, R21, R18 ;  /* 0x00000012150c723e */ /* 0x000fe200000010ff */
[----:B------:R-:W1:Y:S01]  /*82d0*/  MUFU.EX2 R106, R106 ;  /* 0x0000006a006a7308 */ /* 0x000e620000000800 */
[----:B------:R-:W-:Y:S01]  /*82e0*/  F2FP.BF16.F32.PACK_AB R21, R38, R35 ;  /* 0x000000232615723e */ /* 0x000fe200000010ff */
[----:B0-----:R-:W-:Y:S01]  /*82f0*/  FADD R35, R101, R34 ;  /* 0x0000002265237221 */ /* 0x001fe20000000000 */
[----:B------:R-:W-:-:S03]  /*8300*/  F2FP.BF16.F32.PACK_AB R22, R40, R39 ;  /* 0x000000272816723e */ /* 0x000fc600000010ff */
[----:B------:R-:W-:Y:S02]  /*8310*/  FADD R38, R104, R35 ;  /* 0x0000002368267221 */ /* 0x000fe40000000000 */
[----:B------:R-:W0:Y:S01]  /*8320*/  MUFU.EX2 R229, R229 ;  /* 0x000000e500e57308 */ /* 0x000e220000000800 */
[----:B------:R-:W-:Y:S01]  /*8330*/  FFMA R111, R111, UR29, -R139 ;  /* 0x0000001d6f6f7c23 */ /* 0x000fe2000800088b */
[----:B------:R-:W-:Y:S01]  /*8340*/  FADD R39, R103, R38 ;  /* 0x0000002667277221 */ /* 0x000fe20000000000 */
[----:B------:R-:W-:-:S05]  /*8350*/  F2FP.BF16.F32.PACK_AB R23, R44, R41 ;  /* 0x000000292c17723e */ /* 0x000fca00000010ff */
[----:B------:R-:W3:Y:S01]  /*8360*/  MUFU.EX2 R107, R107 ;  /* 0x0000006b006b7308 */ /* 0x000ee20000000800 */
[----:B------:R-:W-:Y:S01]  /*8370*/  FADD R41, R228, R39 ;  /* 0x00000027e4297221 */ /* 0x000fe20000000000 */
[----:B------:R-:W-:-:S03]  /*8380*/  FMUL R111, R111, 1.4426950216293334961 ;  /* 0x3fb8aa3b6f6f7820 */ /* 0x000fc60000400000 */
[----:B-1----:R-:W-:Y:S01]  /*8390*/  FADD R44, R106, R41 ;  /* 0x000000296a2c7221 */ /* 0x002fe20000000000 */
[----:B------:R-:W-:Y:S01]  /*83a0*/  F2FP.BF16.F32.PACK_AB R25, R46, R43 ;  /* 0x0000002b2e19723e */ /* 0x000fe200000010ff */
[--C-:B------:R-:W-:Y:S01]  /*83b0*/  FFMA R120, R120, UR29, -R139.reuse ;  /* 0x0000001d78787c23 */ /* 0x100fe2000800088b */
[----:B------:R-:W1:Y:S01]  /*83c0*/  MUFU.EX2 R111, R111 ;  /* 0x0000006f006f7308 */ /* 0x000e620000000800 */
[----:B0-----:R-:W-:Y:S01]  /*83d0*/  FADD R46, R229, R44 ;  /* 0x0000002ce52e7221 */ /* 0x001fe20000000000 */
[--C-:B------:R-:W-:Y:S01]  /*83e0*/  FFMA R118, R118, UR29, -R139.reuse ;  /* 0x0000001d76767c23 */ /* 0x100fe2000800088b */
        /* <DEDUP_REMOVED lines=12> */
[----:B------:R-:W-:Y:S01]  /*84b0*/  F2FP.BF16.F32.PACK_AB R26, R48, R47 ;  /* 0x0000002f301a723e */ /* 0x000fe200000010ff */
[----:B------:R-:W-:Y:S01]  /*84c0*/  FFMA R129, R129, UR29, -R139 ;  /* 0x0000001d81817c23 */ /* 0x000fe2000800088b */
[----:B------:R-:W-:Y:S01]  /*84d0*/  FMUL R115, R120, 1.4426950216293334961 ;  /* 0x3fb8aa3b78737820 */ /* 0x000fe20000400000 */
[----:B---3--:R-:W-:Y:S01]  /*84e0*/  FADD R47, R107, R46 ;  /* 0x0000002e6b2f7221 */ /* 0x008fe20000000000 */
[----:B------:R-:W-:Y:S01]  /*84f0*/  FMUL R89, R118, 1.4426950216293334961 ;  /* 0x3fb8aa3b76597820 */ /* 0x000fe20000400000 */
[----:B------:R-:W-:Y:S01]  /*8500*/  FMUL R100, R119, 1.4426950216293334961 ;  /* 0x3fb8aa3b77647820 */ /* 0x000fe20000400000 */
[----:B------:R-:W-:Y:S01]  /*8510*/  FMUL R116, R121, 1.4426950216293334961 ;  /* 0x3fb8aa3b79747820 */ /* 0x000fe20000400000 */
[----:B------:R-:W-:Y:S01]  /*8520*/  FMUL R117, R122, 1.4426950216293334961 ;  /* 0x3fb8aa3b7a757820 */ /* 0x000fe20000400000 */
[----:B------:R-:W-:Y:S01]  /*8530*/  FMUL R120, R123, 1.4426950216293334961 ;  /* 0x3fb8aa3b7b787820 */ /* 0x000fe20000400000 */
[----:B------:R-:W-:Y:S01]  /*8540*/  F2FP.BF16.F32.PACK_AB R44, R224, R85 ;  /* 0x00000055e02c723e */ /* 0x000fe200000010ff */
[----:B------:R-:W-:Y:S01]  /*8550*/  FMUL R119, R124, 1.4426950216293334961 ;  /* 0x3fb8aa3b7c777820 */ /* 0x000fe20000400000 */
[----:B------:R-:W-:Y:S01]  /*8560*/  FMUL R118, R125, 1.4426950216293334961 ;  /* 0x3fb8aa3b7d767820 */ /* 0x000fe20000400000 */
[----:B------:R-:W-:Y:S01]  /*8570*/  FMUL R121, R126, 1.4426950216293334961 ;  /* 0x3fb8aa3b7e797820 */ /* 0x000fe20000400000 */
[----:B------:R-:W-:Y:S01]  /*8580*/  FMUL R122, R127, 1.4426950216293334961 ;  /* 0x3fb8aa3b7f7a7820 */ /* 0x000fe20000400000 */
[----:B------:R-:W-:Y:S01]  /*8590*/  FMUL R123, R128, 1.4426950216293334961 ;  /* 0x3fb8aa3b807b7820 */ /* 0x000fe20000400000 */
[----:B------:R-:W-:Y:S01]  /*85a0*/  FMUL R85, R130, 1.4426950216293334961 ;  /* 0x3fb8aa3b82557820 */ /* 0x000fe20000400000 */
[----:B------:R-:W-:Y:S01]  /*85b0*/  FMUL R131, R131, 1.4426950216293334961 ;  /* 0x3fb8aa3b83837820 */ /* 0x000fe20000400000 */
[----:B------:R-:W-:Y:S01]  /*85c0*/  F2FP.BF16.F32.PACK_AB R27, R50, R49 ;  /* 0x00000031321b723e */ /* 0x000fe200000010ff */
[----:B------:R-:W-:Y:S01]  /*85d0*/  FMUL R129, R129, 1.4426950216293334961 ;  /* 0x3fb8aa3b81817820 */ /* 0x000fe20000400000 */
[----:B------:R-:W-:Y:S01]  /*85e0*/  FADD R49, R110, R47 ;  /* 0x0000002f6e317221 */ /* 0x000fe20000000000 */
[----:B------:R-:W-:Y:S01]  /*85f0*/  F2FP.BF16.F32.PACK_AB R18, R32, R29 ;  /* 0x0000001d2012723e */ /* 0x000fe200000010ff */
[----:B------:R-:W3:Y:S01]  /*8600*/  MUFU.EX2 R96, R96 ;  /* 0x0000006000607308 */ /* 0x000ee20000000800 */
[----:B------:R-:W-:Y:S01]  /*8610*/  F2FP.BF16.F32.PACK_AB R29, R55, R52 ;  /* 0x00000034371d723e */ /* 0x000fe200000010ff */
[----:B------:R-:W-:Y:S01]  /*8620*/  FADD R52, R108, R49 ;  /* 0x000000316c347221 */ /* 0x000fe20000000000 */
[----:B------:R-:W-:-:S02]  /*8630*/  F2FP.BF16.F32.PACK_AB R43, R84, R223 ;  /* 0x000000df542b723e */ /* 0x000fc400000010ff */
[----:B------:R-:W-:-:S03]  /*8640*/  F2FP.BF16.F32.PACK_AB R28, R54, R51 ;  /* 0x00000033361c723e */ /* 0x000fc600000010ff */
[----:B------:R-:W-:Y:S01]  /*8650*/  MUFU.EX2 R105, R105 ;  /* 0x0000006900697308 */ /* 0x000fe20000000800 */
[----:B-1----:R-:W-:-:S07]  /*8660*/  FADD R54, R111, R52 ;  /* 0x000000346f367221 */ /* 0x002fce0000000000 */
[----:B------:R-:W1:Y:S01]  /*8670*/  MUFU.EX2 R112, R112 ;  /* 0x0000007000707308 */ /* 0x000e620000000800 */
[----:B------:R-:W-:-:S07]  /*8680*/  F2FP.BF16.F32.PACK_AB R32, R60, R57 ;  /* 0x000000393c20723e */ /* 0x000fce00000010ff */
[----:B------:R-:W-:Y:S08]  /*8690*/  MUFU.EX2 R89, R89 ;  /* 0x0000005900597308 */ /* 0x000ff00000000800 */
[----:B------:R-:W0:Y:S08]  /*86a0*/  MUFU.EX2 R100, R100 ;  /* 0x0000006400647308 */ /* 0x000e300000000800 */
        /* <DEDUP_REMOVED lines=11> */
[----:B------:R-:W1:Y:S01]  /*8760*/  MUFU.EX2 R131, R131 ;  /* 0x0000008300837308 */ /* 0x000e620000000800 */
[----:B0-----:R-:W-:Y:S01]  /*8770*/  FADD R57, R109, R54 ;  /* 0x000000366d397221 */ /* 0x001fe20000000000 */
[----:B------:R-:W-:Y:S01]  /*8780*/  F2FP.BF16.F32.PACK_AB R13, R24, R19 ;  /* 0x00000013180d723e */ /* 0x000fe200000010ff */
[----:B------:R0:W-:Y:S02]  /*8790*/  STS.U16 [R138+UR12+0x3000], R69 ;  /* 0x003000458a007988 */ /* 0x0001e4000800040c */
[----:B------:R-:W-:Y:S01]  /*87a0*/  FADD R60, R114, R57 ;  /* 0x00000039723c7221 */ /* 0x000fe20000000000 */
[----:B------:R-:W-:Y:S01]  /*87b0*/  F2FP.BF16.F32.PACK_AB R24, R45, R42 ;  /* 0x0000002a2d18723e */ /* 0x000fe200000010ff */
[----:B--2---:R0:W-:Y:S01]  /*87c0*/  STS.U16 [R138+UR12+0x3400], R71 ;  /* 0x003400478a007988 */ /* 0x0041e2000800040c */
[----:B------:R-:W-:-:S02]  /*87d0*/  F2FP.BF16.F32.PACK_AB R19, R36, R33 ;  /* 0x000000212413723e */ /* 0x000fc400000010ff */
[----:B------:R-:W-:Y:S01]  /*87e0*/  F2FP.BF16.F32.PACK_AB R45, R88, R87 ;  /* 0x00000057582d723e */ /* 0x000fe200000010ff */
[----:B----4-:R0:W-:Y:S01]  /*87f0*/  STS.U16 [R137+UR12+0x3080], R70 ;  /* 0x0030804689007988 */ /* 0x0101e2000800040c */
[----:B------:R-:W-:Y:S01]  /*8800*/  F2FP.BF16.F32.PACK_AB R30, R58, R53 ;  /* 0x000000353a1e723e */ /* 0x000fe200000010ff */
[----:B------:R-:W-:Y:S01]  /*8810*/  FADD R87, R113, R60 ;  /* 0x0000003c71577221 */ /* 0x000fe20000000000 */
[----:B------:R-:W-:Y:S01]  /*8820*/  F2FP.BF16.F32.PACK_AB R31, R59, R56 ;  /* 0x000000383b1f723e */ /* 0x000fe200000010ff */
[----:B------:R0:W-:Y:S01]  /*8830*/  STS.U16 [R137+UR12+0x3480], R68 ;  /* 0x0034804489007988 */ /* 0x0001e2000800040c */
[----:B------:R-:W-:Y:S02]  /*8840*/  F2FP.BF16.F32.PACK_AB R33, R64, R61 ;  /* 0x0000003d4021723e */ /* 0x000fe400000010ff */
[----:B------:R-:W-:Y:S01]  /*8850*/  F2FP.BF16.F32.PACK_AB R34, R65, R62 ;  /* 0x0000003e4122723e */ /* 0x000fe200000010ff */
[----:B------:R0:W-:Y:S01]  /*8860*/  STS.U16 [R136+UR12+0x3100], R73 ;  /* 0x0031004988007988 */ /* 0x0001e2000800040c */
[----:B------:R-:W-:-:S02]  /*8870*/  F2FP.BF16.F32.PACK_AB R35, R210, R63 ;  /* 0x0000003fd223723e */ /* 0x000fc400000010ff */
[----:B------:R-:W-:Y:S01]  /*8880*/  F2FP.BF16.F32.PACK_AB R36, R213, R66 ;  /* 0x00000042d524723e */ /* 0x000fe200000010ff */
[----:B------:R0:W-:Y:S01]  /*8890*/  STS.U16 [R136+UR12+0x3500], R75 ;  /* 0x0035004b88007988 */ /* 0x0001e2000800040c */
[----:B------:R-:W-:Y:S02]  /*88a0*/  F2FP.BF16.F32.PACK_AB R37, R214, R67 ;  /* 0x00000043d625723e */ /* 0x000fe400000010ff */
        /* <DEDUP_REMOVED lines=23> */
[----:B---3--:R-:W-:Y:S02]  /*8a20*/  F2FP.BF16.F32.PACK_AB R59, R96, R113 ;  /* 0x00000071603b723e */ /* 0x008fe400000010ff */
[----:B-1----:R-:W-:Y:S02]  /*8a30*/  F2FP.BF16.F32.PACK_AB R60, R112, R105 ;  /* 0x00000069703c723e */ /* 0x002fe400000010ff */
[----:B------:R-:W-:-:S02]  /*8a40*/  F2FP.BF16.F32.PACK_AB R61, R100, R89 ;  /* 0x00000059643d723e */ /* 0x000fc400000010ff */
[----:B------:R-:W-:Y:S02]  /*8a50*/  F2FP.BF16.F32.PACK_AB R62, R116, R115 ;  /* 0x00000073743e723e */ /* 0x000fe400000010ff */
[----:B------:R-:W-:Y:S02]  /*8a60*/  F2FP.BF16.F32.PACK_AB R63, R120, R117 ;  /* 0x00000075783f723e */ /* 0x000fe400000010ff */
[----:B------:R-:W-:Y:S02]  /*8a70*/  F2FP.BF16.F32.PACK_AB R64, R118, R119 ;  /* 0x000000777640723e */ /* 0x000fe400000010ff */
[----:B------:R-:W-:Y:S02]  /*8a80*/  F2FP.BF16.F32.PACK_AB R65, R122, R121 ;  /* 0x000000797a41723e */ /* 0x000fe400000010ff */
[----:B------:R-:W-:Y:S02]  /*8a90*/  F2FP.BF16.F32.PACK_AB R66, R84, R123 ;  /* 0x0000007b5442723e */ /* 0x000fe400000010ff */
[----:B------:R-:W-:Y:S01]  /*8aa0*/  F2FP.BF16.F32.PACK_AB R67, R131, R85 ;  /* 0x000000558343723e */ /* 0x000fe200000010ff */
[----:B------:R0:W-:Y:S04]  /*8ab0*/  STS.U16 [R133+UR12+0x3280], R76 ;  /* 0x0032804c85007988 */ /* 0x0001e8000800040c */
[----:B------:R0:W-:Y:S04]  /*8ac0*/  STS.U16 [R133+UR12+0x3680], R78 ;  /* 0x0036804e85007988 */ /* 0x0001e8000800040c */
[----:B-----5:R0:W-:Y:S04]  /*8ad0*/  STS.U16 [R132+UR12+0x3300], R81 ;  /* 0x0033005184007988 */ /* 0x0201e8000800040c */
[----:B------:R0:W-:Y:S01]  /*8ae0*/  STS.U16 [R132+UR12+0x3700], R83 ;  /* 0x0037005384007988 */ /* 0x0001e2000800040c */
[----:B------:R1:W-:Y:S03]  /*8af0*/  STTM.x64 tmem[UR13+0x90], R4 ;  /* 0x00009004000079ed */ /* 0x0003e6000834000d */
[----:B------:R0:W-:Y:S04]  /*8b00*/  STS.U16 [R3+UR12+0x3380], R82 ;  /* 0x0033805203007988 */ /* 0x0001e8000800040c */
[----:B------:R0:W-:Y:S01]  /*8b10*/  STS.U16 [R3+UR12+0x3780], R80 ;  /* 0x0037805003007988 */ /* 0x0001e2000800040c */
[----:B------:R-:W2:Y:S02]  /*8b20*/  FENCE.VIEW.ASYNC.T ;  /* 0x00000000000073c6 */ /* 0x000ea40000000200 */
[----:B--2---:R-:W-:Y:S06]  /*8b30*/  BAR.SYNC.DEFER_BLOCKING 0x0 ;  /* 0x0000000000007b1d */ /* 0x004fec0000010000 */
[----:B------:R-:W2:Y:S01]  /*8b40*/  LDTM.x16 R4, tmem[UR13] ;  /* 0x0000000d000479ee */ /* 0x000ea20008240000 */
[----:B------:R-:W-:-:S04]  /*8b50*/  FADD R96, R96, R87 ;  /* 0x0000005760607221 */ /* 0x000fc80000000000 */
[----:B------:R-:W-:Y:S01]  /*8b60*/  FADD R105, R105, R96 ;  /* 0x0000006069697221 */ /* 0x000fe20000000000 */
[----:B------:R-:W-:-:S03]  /*8b70*/  NOP ;  /* 0x0000000000007918 */ /* 0x000fc60000000000 */
[----:B------:R-:W-:-:S04]  /*8b80*/  FADD R112, R112, R105 ;  /* 0x0000006970707221 */ /* 0x000fc80000000000 */
[----:B------:R-:W-:-:S04]  /*8b90*/  FADD R89, R89, R112 ;  /* 0x0000007059597221 */ /* 0x000fc80000000000 */
[----:B------:R-:W-:-:S04]  /*8ba0*/  FADD R100, R100, R89 ;  /* 0x0000005964647221 */ /* 0x000fc80000000000 */
[----:B------:R-:W-:-:S04]  /*8bb0*/  FADD R115, R115, R100 ;  /* 0x0000006473737221 */ /* 0x000fc80000000000 */
[----:B------:R-:W-:-:S04]  /*8bc0*/  FADD R116, R116, R115 ;  /* 0x0000007374747221 */ /* 0x000fc80000000000 */
[----:B------:R-:W-:-:S04]  /*8bd0*/  FADD R117, R117, R116 ;  /* 0x0000007475757221 */ /* 0x000fc80000000000 */
[----:B------:R-:W-:-:S04]  /*8be0*/  FADD R120, R120, R117 ;  /* 0x0000007578787221 */ /* 0x000fc80000000000 */
[----:B------:R-:W-:Y:S01]  /*8bf0*/  FADD R119, R119, R120 ;  /* 0x0000007877777221 */ /* 0x000fe20000000000 */
[----:B-1----:R-:W-:-:S04]  /*8c00*/  FADD R20, -R139, R188 ;  /* 0x000000bc8b147221 */ /* 0x002fc80000000100 */
[----:B------:R-:W-:-:S04]  /*8c10*/  FMUL R20, R20, 1.4426950216293334961 ;  /* 0x3fb8aa3b14147820 */ /* 0x000fc80000400000 */
[----:B------:R-:W2:Y:S02]  /*8c20*/  MUFU.EX2 R21, R20 ;  /* 0x0000001400157308 */ /* 0x000ea40000000800 */
        /* <DEDUP_REMOVED lines=16> */
[----:B------:R0:W-:Y:S01]  /*8d30*/  STTM.x16 tmem[UR13], R4 ;  /* 0x00000004000079ed */ /* 0x0001e2000824000d */
[----:B------:R-:W1:Y:S02]  /*8d40*/  FENCE.VIEW.ASYNC.T ;  /* 0x00000000000073c6 */ /* 0x000e640000000200 */
[----:B-1----:R-:W-:Y:S01]  /*8d50*/  BAR.SYNC.DEFER_BLOCKING 0x0 ;  /* 0x0000000000007b1d */ /* 0x002fe20000010000 */
[----:B------:R-:W-:-:S05]  /*8d60*/  FADD R118, R118, R119 ;  /* 0x0000007776767221 */ /* 0x000fca0000000000 */
[----:B------:R1:W-:Y:S06]  /*8d70*/  MEMBAR.ALL.CTA ;  /* 0x0000000000007992 */ /* 0x0003ec0000008000 */
[----:B-1----:R-:W1:Y:S01]  /*8d80*/  FENCE.VIEW.ASYNC.S ;  /* 0x00000000000073c6 */ /* 0x002e620000000000 */
[----:B------:R-:W-:-:S04]  /*8d90*/  FADD R121, R121, R118 ;  /* 0x0000007679797221 */ /* 0x000fc80000000000 */
[----:B------:R-:W-:-:S04]  /*8da0*/  FADD R122, R122, R121 ;  /* 0x000000797a7a7221 */ /* 0x000fc80000000000 */
[----:B------:R-:W-:-:S04]  /*8db0*/  FADD R123, R123, R122 ;  /* 0x0000007a7b7b7221 */ /* 0x000fc80000000000 */
[----:B------:R-:W-:Y:S01]  /*8dc0*/  FADD R84, R84, R123 ;  /* 0x0000007b54547221 */ /* 0x000fe20000000000 */
[----:B------:R-:W-:-:S03]  /*8dd0*/  ULEA UR14, UR21, UR12, 0x3 ;  /* 0x0000000c150e7291 */ /* 0x000fc6000f8e18ff */
[----:B------:R-:W-:Y:S01]  /*8de0*/  FADD R84, R85, R84 ;  /* 0x0000005455547221 */ /* 0x000fe20000000000 */
[----:B------:R-:W-:-:S03]  /*8df0*/  UIADD3 UR14, UPT, UPT, UR14, 0x4000, URZ ;  /* 0x000040000e0e7890 */ /* 0x000fc6000fffe0ff */
[----:B------:R-:W-:Y:S01]  /*8e00*/  FADD R84, R131, R84 ;  /* 0x0000005483547221 */ /* 0x000fe20000000000 */
[----:B------:R-:W-:Y:S01]  /*8e10*/  UMOV UR7, UR4 ;  /* 0x0000000400077c82 */ /* 0x000fe20008000000 */
[----:B-1----:R-:W-:Y:S06]  /*8e20*/  BAR.SYNC.DEFER_BLOCKING 0x0 ;  /* 0x0000000000007b1d */ /* 0x002fec0000010000 */
[----:B------:R-:W-:Y:S05]  /*8e30*/  BRA.U UP1, `(.L_x_16) ;  /* 0x0000000101947547 */ /* 0x000fea000b800000 */
[----:B------:R-:W-:Y:S02]  /*8e40*/  UIADD3 UR23, UPT, UPT, UR11, 0x98, URZ ;  /* 0x000000980b177890 */ /* 0x000fe4000fffe0ff */
[----:B------:R-:W-:Y:S02]  /*8e50*/  UIADD3 UR56, UPT, UPT, UR11, 0xa0, URZ ;  /* 0x000000a00b387890 */ /* 0x000fe4000fffe0ff */
[----:B------:R-:W-:Y:S02]  /*8e60*/  UIADD3 UR57, UPT, UPT, UR11, 0xa8, URZ ;  /* 0x000000a80b397890 */ /* 0x000fe4000fffe0ff */
[----:B------:R-:W-:Y:S02]  /*8e70*/  UIADD3 UR58, UPT, UPT, UR11, 0xb0, URZ ;  /* 0x000000b00b3a7890 */ /* 0x000fe4000fffe0ff */
[----:B------:R-:W-:Y:S02]  /*8e80*/  UIADD3 UR59, UPT, UPT, UR11, 0xb8, URZ ;  /* 0x000000b80b3b7890 */ /* 0x000fe4000fffe0ff */
[----:B------:R-:W-:Y:S01]  /*8e90*/  UIADD3 UR60, UPT, UPT, UR11, 0xc0, URZ ;  /* 0x000000c00b3c7890 */ /* 0x000fe2000fffe0ff */
[----:B------:R-:W-:Y:S01]  /*8ea0*/  UMOV UR8, 0x0 ;  /* 0x0000000000087882 */ /* 0x000fe20000000000 */
[----:B------:R-:W-:Y:S01]  /*8eb0*/  UMOV UR9, 0x8040490 ;  /* 0x0804049000097882 */ /* 0x000fe20000000000 */
[----:B------:R-:W-:Y:S01]  /*8ec0*/  UMOV UR19, 0x40004040 ;  /* 0x4000404000137882 */ /* 0x000fe20000000000 */
[----:B------:R-:W-:-:S02]  /*8ed0*/  UIADD3 UR61, UPT, UPT, UR11, 0xc8, URZ ;  /* 0x000000c80b3d7890 */ /* 0x000fc4000fffe0ff */
[----:B------:R1:W-:Y:S01]  /*8ee0*/  UTCHMMA tmem[UR16], gdesc[UR18], tmem[UR11], tmem[UR8], idesc[UR9], UPT ;  /* 0x00ff0812100079ea */ /* 0x0003e2000b80000b */
[----:B------:R-:W-:Y:S01]  /*8ef0*/  UMOV UR24, 0x0 ;  /* 0x0000000000187882 */ /* 0x000fe20000000000 */
        /* <DEDUP_REMOVED lines=14> */
[----:B------:R-:W-:Y:S01]  /*8fe0*/  UMOV UR4, UR14 ;  /* 0x0000000e00047c82 */ /* 0x000fe20008000000 */
[----:B------:R-:W-:Y:S01]  /*8ff0*/  UMOV UR5, URZ ;  /* 0x000000ff00057c82 */ /* 0x000fe20008000000 */
[----:B------:R1:W-:Y:S01]  /*9000*/  UTCHMMA tmem[UR58], gdesc[UR36], tmem[UR11], tmem[UR48], idesc[UR49], UPT ;  /* 0x00ff30243a0079ea */ /* 0x0003e2000b80000b */
[----:B------:R-:W-:Y:S01]  /*9010*/  UMOV UR54, 0x0 ;  /* 0x0000000000367882 */ /* 0x000fe20000000000 */
[----:B------:R-:W-:Y:S01]  /*9020*/  UMOV UR55, 0x8040490 ;  /* 0x0804049000377882 */ /* 0x000fe20000000000 */
[----:B------:R1:W-:Y:S01]  /*9030*/  UTCHMMA tmem[UR59], gdesc[UR38], tmem[UR11], tmem[UR50], idesc[UR51], UPT ;  /* 0x00ff32263b0079ea */ /* 0x0003e2000b80000b */
[----:B------:R-:W-:Y:S01]  /*9040*/  UMOV UR4, UR4 ;  /* 0x0000000400047c82 */ /* 0x000fe20008000000 */
[----:B------:R1:W-:Y:S01]  /*9050*/  UTCHMMA tmem[UR60], gdesc[UR40], tmem[UR11], tmem[UR52], idesc[UR53], UPT ;  /* 0x00ff34283c0079ea */ /* 0x0003e2000b80000b */
[----:B------:R1:W-:Y:S01]  /*9060*/  UTCHMMA tmem[UR61], gdesc[UR42], tmem[UR11], tmem[UR54], idesc[UR55], UPT ;  /* 0x00ff362a3d0079ea */ /* 0x0003e2000b80000b */
[----:B------:R1:W-:Y:S01]  /*9070*/  UTCBAR [UR4], URZ ;  /* 0x000000ff040073e9 */ /* 0x0003e200080000ff */
[----:B------:R-:W-:Y:S01]  /*9080*/  NOP ;  /* 0x0000000000007918 */ /* 0x000fe20000000000 */
.L_x_16:
[----:B------:R-:W-:Y:S01]  /*9090*/  UIADD3 UR21, UPT, UPT, UR21, 0x1, URZ ;  /* 0x0000000115157890 */ /* 0x000fe2000fffe0ff */
[----:B------:R-:W-:Y:S01]  /*90a0*/  FFMA R142, R21, R142, R84 ;  /* 0x0000008e158e7223 */ /* 0x000fe20000000054 */
[----:B------:R-:W-:Y:S01]  /*90b0*/  UIADD3 UR6, UPT, UPT, UR6, 0x80, URZ ;  /* 0x0000008006067890 */ /* 0x000fe2000fffe0ff */
[----:B------:R-:W-:Y:S01]  /*90c0*/  IADD3 R154, PT, PT, R154, UR17, RZ ;  /* 0x000000119a9a7c10 */ /* 0x000fe2000fffe0ff */
[----:B------:R-:W-:Y:S01]  /*90d0*/  UISETP.GT.AND UP2, UPT, UR21, 0x1, UPT ;  /* 0x000000011500788c */ /* 0x000fe2000bf44270 */
[----:B------:R-:W-:Y:S02]  /*90e0*/  IADD3 R155, PT, PT, R143, R155, RZ ;  /* 0x0000009b8f9b7210 */ /* 0x000fe40007ffe0ff */
[----:B------:R-:W-:Y:S01]  /*90f0*/  MOV R189, UR7 ;  /* 0x0000000700bd7c02 */ /* 0x000fe20008000f00 */
[----:B-1----:R-:W-:Y:S01]  /*9100*/  USEL UR4, URZ, 0x1, !UP2 ;  /* 0x00000001ff047887 */ /* 0x002fe2000d000000 */
[----:B------:R-:W-:Y:S01]  /*9110*/  MOV R188, R139 ;  /* 0x0000008b00bc7202 */ /* 0x000fe20000000f00 */
[----:B------:R-:W-:-:S02]  /*9120*/  USEL UR21, UR21, URZ, !UP2 ;  /* 0x000000ff15157287 */ /* 0x000fc4000d000000 */
[----:B------:R-:W-:Y:S02]  /*9130*/  UISETP.GE.AND UP2, UPT, UR6, UR15, UPT ;  /* 0x0000000f0600728c */ /* 0x000fe4000bf46270 */
[----:B------:R-:W-:-:S07]  /*9140*/  ULOP3.LUT UR4, UR7, UR4, URZ, 0x3c, !UPT ;  /* 0x0000000407047292 */ /* 0x000fce000f8e3cff */
[----:B------:R-:W-:Y:S05]  /*9150*/  BRA.U !UP2, `(.L_x_17) ;  /* 0xffffffc10ab07547 */ /* 0x000fea000b83ffff */
.L_x_12:
[C---:B------:R-:W-:Y:S01]  /*9160*/  FMUL R2, R142.reuse, 8388608 ;  /* 0x4b0000008e027820 */ /* 0x040fe20000400000 */
[C---:B------:R-:W-:Y:S01]  /*9170*/  FSETP.GEU.AND P5, PT, R142.reuse, 1.175494350822287508e-38, PT ;  /* 0x008000008e00780b */ /* 0x040fe20003fae000 */
[----:B------:R-:W1:Y:S01]  /*9180*/  LDCU UR6, c[0x0][0x3f0] ;  /* 0x00007e00ff0677ac */ /* 0x000e620008000800 */
[----:B0-----:R-:W-:Y:S01]  /*9190*/  HFMA2 R5, -RZ, RZ, 1.443359375, -0.2030029296875 ;  /* 0x3dc6b27fff057431 */ /* 0x001fe200000001ff */
[----:B------:R-:W-:Y:S02]  /*91a0*/  FSETP.GEU.AND P2, PT, |R142|, 1.175494350822287508e-38, PT ;  /* 0x008000008e00780b */ /* 0x000fe40003f4e200 */
[----:B------:R-:W-:Y:S01]  /*91b0*/  FSEL R26, R2, R142, !P5 ;  /* 0x0000008e021a7208 */ /* 0x000fe20006800000 */
[----:B------:R-:W0:Y:S01]  /*91c0*/  LDCU.64 UR4, c[0x0][0x3e0] ;  /* 0x00007c00ff0477ac */ /* 0x000e220008000a00 */
[----:B------:R-:W-:Y:S02]  /*91d0*/  FSETP.GT.AND P3, PT, |R142|, 8.50705917302346158658e+37, PT ;  /* 0x7e8000008e00780b */ /* 0x000fe40003f64200 */
[----:B------:R-:W-:-:S04]  /*91e0*/  IADD3 R2, PT, PT, R26, -0x3f3504f3, RZ ;  /* 0xc0cafb0d1a027810 */ /* 0x000fc80007ffe0ff */
[----:B------:R-:W-:-:S04]  /*91f0*/  LOP3.LUT R3, R2, 0xff800000, RZ, 0xc0, !PT ;  /* 0xff80000002037812 */ /* 0x000fc800078ec0ff */
[----:B------:R-:W-:Y:S01]  /*9200*/  IADD3 R2, PT, PT, R26, -R3, RZ ;  /* 0x800000031a027210 */ /* 0x000fe20007ffe0ff */
[----:B-1----:R-:W-:-:S04]  /*9210*/  UISETP.GE.AND UP0, UPT, UR6, 0x1, UPT ;  /* 0x000000010600788c */ /* 0x002fc8000bf06270 */
[----:B------:R-:W-:-:S04]  /*9220*/  FADD R20, R2, -1 ;  /* 0xbf80000002147421 */ /* 0x000fc80000000000 */
[----:B------:R-:W-:-:S04]  /*9230*/  FFMA.FTZ R5, R20, R5, -0.16845393180847167969 ;  /* 0xbe2c7f3014057423 */ /* 0x000fc80000010005 */
[----:B------:R-:W-:-:S04]  /*9240*/  FFMA.FTZ R5, R20, R5, 0.1716887056827545166 ;  /* 0x3e2fcf2a14057423 */ /* 0x000fc80000010005 */
[----:B------:R-:W-:-:S04]  /*9250*/  FFMA.FTZ R5, R20, R5, -0.17900948226451873779 ;  /* 0xbe374e4314057423 */ /* 0x000fc80000010005 */
[----:B------:R-:W-:-:S04]  /*9260*/  FFMA.FTZ R5, R20, R5, 0.20512372255325317383 ;  /* 0x3e520bf414057423 */ /* 0x000fc80000010005 */
[----:B------:R-:W-:Y:S01]  /*9270*/  FFMA.FTZ R5, R20, R5, -0.24046532809734344482 ;  /* 0xbe763c8b14057423 */ /* 0x000fe20000010005 */
[----:B0-----:R-:W-:Y:S06]  /*9280*/  BRA.U !UP0, `(.L_x_18) ;  /* 0x0000000108107547 */ /* 0x001fec000b800000 */
[----:B------:R-:W-:-:S06]  /*9290*/  USHF.L.U32 UR7, UR7, 0x1f, URZ ;  /* 0x0000001f07077899 */ /* 0x000fcc00080006ff */
[----:B------:R-:W-:-:S04]  /*92a0*/  MOV R2, UR7 ;  /* 0x0000000700027c02 */ /* 0x000fc80008000f00 */
[----:B------:R-:W0:Y:S02]  /*92b0*/  SYNCS.PHASECHK.TRANS64.TRYWAIT P4, [UR14], R2 ;  /* 0x00000002ff0075a7 */ /* 0x000e24000808110e */
[----:B0-----:R-:W-:Y:S05]  /*92c0*/  @!P4 BRA `(.L_x_19) ;  /* 0x0000000c0098c947 */ /* 0x001fea0003800000 */
.L_x_18:
[----:B------:R-:W-:Y:S01]  /*92d0*/  BAR.SYNC.DEFER_BLOCKING 0x0 ;  /* 0x0000000000007b1d */ /* 0x000fe20000010000 */
[----:B------:R-:W-:Y:S01]  /*92e0*/  FFMA.FTZ R5, R20, R5, 0.28857114911079406738 ;  /* 0x3e93bf9914057423 */ /* 0x000fe20000010005 */
[----:B------:R-:W-:Y:S01]  /*92f0*/  @P3 FMUL R142, R142, 0.25 ;  /* 0x3e8000008e8e3820 */ /* 0x000fe20000400000 */
[----:B------:R-:W-:Y:S01]  /*9300*/  ISETP.GE.U32.AND P6, PT, R26, 0x7f800000, PT ;  /* 0x7f8000001a00780c */ /* 0x000fe20003fc6070 */
[----:B------:R-:W-:Y:S01]  /*9310*/  UIMAD UR4, UR10, UR4, URZ ;  /* 0x000000040a0472a4 */ /* 0x000fe2000f8e02ff */
[----:B------:R-:W-:-:S03]  /*9320*/  FFMA.FTZ R21, R20, R5, -0.36067417263984680176 ;  /* 0xbeb8aa4914157423 */ /* 0x000fc60000010005 */
[----:B------:R-:W0:Y:S01]  /*9330*/  LDC.64 R24, c[0x0][0x398] ;  /* 0x0000e600ff187b82 */ /* 0x000e220000000a00 */
[----:B------:R-:W-:Y:S01]  /*9340*/  @!P2 FMUL R142, R142, 16777216 ;  /* 0x4b8000008e8ea820 */ /* 0x000fe20000400000 */
[----:B------:R-:W-:Y:S01]  /*9350*/  FSEL R2, RZ, -23, P5 ;  /* 0xc1b80000ff027808 */ /* 0x000fe20002800000 */
[----:B------:R-:W-:Y:S01]  /*9360*/  FFMA.FTZ R21, R20, R21, 0.48089820146560668945 ;  /* 0x3ef6384a14157423 */ /* 0x000fe20000010015 */
[----:B------:R-:W-:Y:S01]  /*9370*/  I2FP.F32.S32 R3, R3 ;  /* 0x0000000300037245 */ /* 0x000fe20000201400 */
[----:B------:R-:W1:Y:S01]  /*9380*/  MUFU.RCP R23, R142 ;  /* 0x0000008e00177308 */ /* 0x000e620000001000 */
[----:B------:R-:W-:Y:S02]  /*9390*/  IMAD R22, R0, UR5, RZ ;  /* 0x0000000500167c24 */ /* 0x000fe4000f8e02ff */
[C---:B------:R-:W-:Y:S01]  /*93a0*/  FFMA.FTZ R21, R20.reuse, R21, -0.72134751081466674805 ;  /* 0xbf38aa3b14157423 */ /* 0x040fe20000010015 */
[----:B------:R-:W2:Y:S01]  /*93b0*/  LDC R49, c[0x0][0x3e8] ;  /* 0x0000fa00ff317b82 */ /* 0x000ea20000000800 */
[----:B------:R-:W-:Y:S01]  /*93c0*/  USHF.L.U32 UR5, UR4, 0x1, URZ ;  /* 0x0000000104057899 */ /* 0x000fe200080006ff */
[----:B------:R-:W-:Y:S01]  /*93d0*/  FFMA.FTZ R2, R3, 1.1920928955078125e-07, R2 ;  /* 0x3400000003027823 */ /* 0x000fe20000010002 */
[----:B------:R-:W-:Y:S01]  /*93e0*/  FMUL R21, R20, R21 ;  /* 0x0000001514157220 */ /* 0x000fe20000400000 */
[C---:B------:R-:W-:Y:S01]  /*93f0*/  SHF.L.U32 R3, R22.reuse, 0x1, RZ ;  /* 0x0000000116037819 */ /* 0x040fe200000006ff */
[----:B------:R-:W-:-:S04]  /*9400*/  IMAD.HI R22, R22, 0x2, RZ ;  /* 0x0000000216167827 */ /* 0x000fc800078e02ff */
[C---:B------:R-:W-:Y:S01]  /*9410*/  FMUL R21, R20.reuse, R21 ;  /* 0x0000001514157220 */ /* 0x040fe20000400000 */
[----:B------:R-:W3:Y:S02]  /*9420*/  @!P1 SYNCS.CCTL.IV [UR12+0x4000] ;  /* 0x00400000ff0099b1 */ /* 0x000ee4000800000c */
[----:B---3--:R-:W-:Y:S01]  /*9430*/  BAR.SYNC.DEFER_BLOCKING 0x0 ;  /* 0x0000000000007b1d */ /* 0x008fe20000010000 */
[----:B------:R-:W-:-:S04]  /*9440*/  FFMA.FTZ R21, R20, 1.4426950216293334961, R21 ;  /* 0x3fb8aa3b14157823 */ /* 0x000fc80000010015 */
[----:B------:R-:W-:Y:S01]  /*9450*/  FADD R21, R2, R21 ;  /* 0x0000001502157221 */ /* 0x000fe20000000000 */
[----:B0-----:R-:W-:Y:S01]  /*9460*/  IADD3 R2, P4, P5, R3, UR5, R24 ;  /* 0x0000000503027c10 */ /* 0x001fe2000fd9e018 */
[----:B------:R-:W-:Y:S01]  /*9470*/  UIMAD.WIDE UR4, UR4, 0x2, URZ ;  /* 0x00000002040478a5 */ /* 0x000fe2000f8e02ff */
[----:B------:R-:W0:Y:S01]  /*9480*/  LDTM.x16 R4, tmem[UR13] ;  /* 0x0000000d000479ee */ /* 0x000e220008240000 */
[----:B------:R-:W-:Y:S01]  /*9490*/  @P6 MOV R3, 0x7f800000 ;  /* 0x7f80000000036802 */ /* 0x000fe20000000f00 */
[----:B--2---:R-:W-:-:S04]  /*94a0*/  IMAD R55, R49, 0x18, RZ ;  /* 0x0000001831377824 */ /* 0x004fc800078e02ff */
[C---:B------:R-:W-:Y:S01]  /*94b0*/  @P6 FFMA.FTZ R21, R26.reuse, R3, +INF ;  /* 0x7f8000001a156423 */ /* 0x040fe20000010003 */
[----:B------:R-:W-:Y:S01]  /*94c0*/  FSETP.NEU.AND P6, PT, R26, RZ, PT ;  /* 0x000000ff1a00720b */ /* 0x000fe20003fcd000 */
[C---:B------:R-:W-:Y:S01]  /*94d0*/  IMAD R51, R49.reuse, 0x14, RZ ;  /* 0x0000001431337824 */ /* 0x040fe200078e02ff */
[----:B------:R-:W-:Y:S01]  /*94e0*/  IADD3.X R3, PT, PT, R22, UR5, R25, P4, P5 ;  /* 0x0000000516037c10 */ /* 0x000fe2000a7ea419 */
[C---:B------:R-:W-:Y:S01]  /*94f0*/  IMAD R27, R49.reuse, 0x12, RZ ;  /* 0x00000012311b7824 */ /* 0x040fe200078e02ff */
[----:B------:R-:W2:Y:S01]  /*9500*/  LDCU UR4, c[0x0][0x3ec] ;  /* 0x00007d80ff0477ac */ /* 0x000ea20008000800 */
[----:B------:R-:W-:Y:S01]  /*9510*/  IMAD R59, R49, 0x1c, RZ ;  /* 0x0000001c313b7824 */ /* 0x000fe200078e02ff */
[-C--:B------:R-:W-:Y:S01]  /*9520*/  IADD3 R22, P5, PT, R51, R2.reuse, RZ ;  /* 0x0000000233167210 */ /* 0x080fe20007fbe0ff */
[C---:B------:R-:W-:Y:S01]  /*9530*/  IMAD R31, R49.reuse, 0xe, RZ ;  /* 0x0000000e311f7824 */ /* 0x040fe200078e02ff */
[C---:B------:R-:W-:Y:S01]  /*9540*/  LEA R33, R49.reuse, -R49, 0x4 ;  /* 0x8000003131217211 */ /* 0x040fe200078e20ff */
[----:B------:R-:W-:Y:S01]  /*9550*/  IMAD R53, R49, 0x16, RZ ;  /* 0x0000001631357824 */ /* 0x000fe200078e02ff */
[----:B------:R-:W3:Y:S01]  /*9560*/  @!P1 SYNCS.CCTL.IV [UR12+0x4008] ;  /* 0x00400800ff0099b1 */ /* 0x000ee2000800000c */
[----:B------:R-:W-:Y:S01]  /*9570*/  IADD3 R30, P1, PT, R59, R2, RZ ;  /* 0x000000023b1e7210 */ /* 0x000fe20007f3e0ff */
[C---:B------:R-:W-:Y:S01]  /*9580*/  IMAD R25, R49.reuse, 0xb, RZ ;  /* 0x0000000b31197824 */ /* 0x040fe200078e02ff */
[----:B------:R-:W-:Y:S01]  /*9590*/  NOP ;  /* 0x0000000000007918 */ /* 0x000fe20000000000 */
[----:B------:R-:W-:-:S02]  /*95a0*/  IMAD R57, R49, 0x1a, RZ ;  /* 0x0000001a31397824 */ /* 0x000fc400078e02ff */
[----:B------:R-:W-:Y:S02]  /*95b0*/  IMAD R61, R49, 0x1e, RZ ;  /* 0x0000001e313d7824 */ /* 0x000fe400078e02ff */
[----:B0-----:R-:W-:Y:S01]  /*95c0*/  @P3 FMUL R4, R4, 0.25 ;  /* 0x3e80000004043820 */ /* 0x001fe20000400000 */
[----:B------:R-:W-:Y:S01]  /*95d0*/  @P3 FMUL R5, R5, 0.25 ;  /* 0x3e80000005053820 */ /* 0x000fe20000400000 */
[----:B------:R-:W-:Y:S01]  /*95e0*/  @P3 FMUL R15, R15, 0.25 ;  /* 0x3e8000000f0f3820 */ /* 0x000fe20000400000 */
[----:B------:R-:W-:Y:S01]  /*95f0*/  @P3 FMUL R9, R9, 0.25 ;  /* 0x3e80000009093820 */ /* 0x000fe20000400000 */
[----:B------:R-:W-:Y:S01]  /*9600*/  @!P2 FMUL R4, R4, 16777216 ;  /* 0x4b8000000404a820 */ /* 0x000fe20000400000 */
[----:B------:R-:W-:Y:S01]  /*9610*/  @!P2 FMUL R5, R5, 16777216 ;  /* 0x4b8000000505a820 */ /* 0x000fe20000400000 */
[----:B------:R-:W-:Y:S01]  /*9620*/  @!P2 FMUL R15, R15, 16777216 ;  /* 0x4b8000000f0fa820 */ /* 0x000fe20000400000 */
[----:B------:R-:W-:Y:S01]  /*9630*/  @P3 FMUL R6, R6, 0.25 ;  /* 0x3e80000006063820 */ /* 0x000fe20000400000 */
        /* <DEDUP_REMOVED lines=11> */
[C---:B-1----:R-:W-:Y:S01]  /*96f0*/  FMUL R4, R23.reuse, R4 ;  /* 0x0000000417047220 */ /* 0x042fe20000400000 */
[----:B------:R-:W-:Y:S01]  /*9700*/  FMUL R5, R23, R5 ;  /* 0x0000000517057220 */ /* 0x000fe20000400000 */
[----:B------:R-:W-:Y:S01]  /*9710*/  @!P2 FMUL R9, R9, 16777216 ;  /* 0x4b8000000909a820 */ /* 0x000fe20000400000 */
[----:B------:R-:W-:Y:S01]  /*9720*/  FMUL R41, R23, R15 ;  /* 0x0000000f17297220 */ /* 0x000fe20000400000 */
[----:B------:R-:W-:Y:S01]  /*9730*/  @!P2 FMUL R6, R6, 16777216 ;  /* 0x4b8000000606a820 */ /* 0x000fe20000400000 */
        /* <DEDUP_REMOVED lines=11> */
[----:B------:R-:W-:Y:S01]  /*97f0*/  IMAD R15, R49, 0xc, RZ ;  /* 0x0000000c310f7824 */ /* 0x000fe200078e02ff */
[----:B------:R-:W-:Y:S01]  /*9800*/  F2FP.BF16.F32.PACK_AB R46, R5, R4 ;  /* 0x00000004052e723e */ /* 0x000fe200000010ff */
        /* <DEDUP_REMOVED lines=9> */
[----:B------:R-:W-:Y:S01]  /*98a0*/  FMUL R42, R23, R16 ;  /* 0x00000010172a7220 */ /* 0x000fe20000400000 */
[----:B------:R-:W-:Y:S01]  /*98b0*/  FSEL R4, R21, -INF , P6 ;  /* 0xff80000015047808 */ /* 0x000fe20003000000 */
[C---:B------:R-:W-:Y:S01]  /*98c0*/  FMUL R43, R23.reuse, R17 ;  /* 0x00000011172b7220 */ /* 0x040fe20000400000 */
[C---:B------:R-:W-:Y:S01]  /*98d0*/  FMUL R44, R23.reuse, R18 ;  /* 0x00000012172c7220 */ /* 0x040fe20000400000 */
[----:B------:R-:W-:Y:S01]  /*98e0*/  FMUL R45, R23, R19 ;  /* 0x00000013172d7220 */ /* 0x000fe20000400000 */
[----:B------:R-:W-:Y:S01]  /*98f0*/  IMAD R9, R49, 0x6, RZ ;  /* 0x0000000631097824 */ /* 0x000fe200078e02ff */
[-C--:B------:R-:W-:Y:S01]  /*9900*/  IADD3 R26, P2, PT, R55, R2.reuse, RZ ;  /* 0x00000002371a7210 */ /* 0x080fe20007f5e0ff */
[----:B------:R-:W-:Y:S01]  /*9910*/  IMAD R23, R49, 0xa, RZ ;  /* 0x0000000a31177824 */ /* 0x000fe200078e02ff */
[-C--:B------:R-:W-:Y:S01]  /*9920*/  IADD3 R14, P6, PT, R15, R2.reuse, RZ ;  /* 0x000000020f0e7210 */ /* 0x080fe20007fde0ff */
[----:B------:R-:W-:Y:S01]  /*9930*/  FFMA R139, R4, 0.69314718246459960938, R139 ;  /* 0x3f317218048b7823 */ /* 0x000fe2000000008b */
[----:B------:R-:W-:Y:S01]  /*9940*/  IADD3 R20, P3, PT, R27, R2, RZ ;  /* 0x000000021b147210 */ /* 0x000fe20007f7e0ff */
[----:B------:R0:W-:Y:S01]  /*9950*/  STG.E.U16 desc[UR26][R2.64], R46 ;  /* 0x0000002e02007986 */ /* 0x0001e2000c10151a */
[-C--:B------:R-:W-:Y:S01]  /*9960*/  LEA.HI.X.SX32 R27, R15, R3.reuse, 0x1, P2 ;  /* 0x000000030f1b7211 */ /* 0x080fe200010f0eff */
[----:B------:R-:W-:Y:S01]  /*9970*/  IMAD R29, R49, 0xd, RZ ;  /* 0x0000000d311d7824 */ /* 0x000fe200078e02ff */
[----:B------:R-:W-:Y:S01]  /*9980*/  F2FP.BF16.F32.PACK_AB R47, R7, R6 ;  /* 0x00000006072f723e */ /* 0x000fe200000010ff */
[----:B--2---:R-:W-:Y:S01]  /*9990*/  UIMAD UR4, UR10, UR4, URZ ;  /* 0x000000040a0472a4 */ /* 0x004fe2000f8e02ff */
[----:B------:R-:W-:-:S02]  /*99a0*/  LEA.HI.X.SX32 R15, R9, R3, 0x1, P6 ;  /* 0x00000003090f7211 */ /* 0x000fc400030f0eff */
[----:B------:R-:W-:Y:S01]  /*99b0*/  SHF.L.U32 R7, R49, 0x1, RZ ;  /* 0x0000000131077819 */ /* 0x000fe200000006ff */
[----:B------:R-:W-:Y:S01]  /*99c0*/  USHF.L.U32 UR6, UR4, 0x2, URZ ;  /* 0x0000000204067899 */ /* 0x000fe200080006ff */
[C---:B------:R-:W-:Y:S01]  /*99d0*/  IADD3 R12, P6, PT, R23.reuse, R2, RZ ;  /* 0x00000002170c7210 */ /* 0x040fe20007fde0ff */
[----:B------:R-:W-:Y:S01]  /*99e0*/  UIMAD.WIDE UR4, UR4, 0x4, URZ ;  /* 0x00000004040478a5 */ /* 0x000fe2000f8e02ff */
[----:B------:R-:W-:Y:S02]  /*99f0*/  LEA.HI.X.SX32 R23, R23, R3, 0x1, P5 ;  /* 0x0000000317177211 */ /* 0x000fe400028f0eff */
[CC--:B------:R-:W-:Y:S02]  /*9a00*/  LEA R5, R49.reuse, R49.reuse, 0x1 ;  /* 0x0000003131057211 */ /* 0x0c0fe400078e08ff */
[CC--:B------:R-:W-:Y:S02]  /*9a10*/  LEA R13, R49.reuse, R49.reuse, 0x2 ;  /* 0x00000031310d7211 */ /* 0x0c0fe400078e10ff */
[----:B------:R-:W-:-:S02]  /*9a20*/  LEA R17, R49, -R49, 0x3 ;  /* 0x8000003131117211 */ /* 0x000fc400078e18ff */
[----:B------:R-:W-:Y:S02]  /*9a30*/  LEA R21, R49, R49, 0x3 ;  /* 0x0000003131157211 */ /* 0x000fe400078e18ff */
[-C--:B------:R-:W-:Y:S02]  /*9a40*/  IADD3 R8, P4, PT, R9, R2.reuse, RZ ;  /* 0x0000000209087210 */ /* 0x080fe40007f9e0ff */
[-C--:B------:R-:W-:Y:S02]  /*9a50*/  IADD3 R24, P2, PT, R53, R2.reuse, RZ ;  /* 0x0000000235187210 */ /* 0x080fe40007f5e0ff */
[CC--:B------:R-:W-:Y:S02]  /*9a60*/  IADD3 R16, P5, PT, R31.reuse, R2.reuse, RZ ;  /* 0x000000021f107210 */ /* 0x0c0fe40007fbe0ff */
[----:B------:R-:W-:Y:S02]  /*9a70*/  LEA.HI.X.SX32 R31, R31, R3, 0x1, P1 ;  /* 0x000000031f1f7211 */ /* 0x000fe400008f0eff */
[----:B------:R-:W-:-:S02]  /*9a80*/  IADD3 R4, P1, PT, R7, R2, RZ ;  /* 0x0000000207047210 */ /* 0x000fc40007f3e0ff */
[-C--:B------:R-:W-:Y:S02]  /*9a90*/  LEA.HI.X.SX32 R9, R5, R3.reuse, 0x1, P4 ;  /* 0x0000000305097211 */ /* 0x080fe400020f0eff */
[-C--:B------:R-:W-:Y:S02]  /*9aa0*/  LEA.HI.X.SX32 R13, R13, R3.reuse, 0x1, P6 ;  /* 0x000000030d0d7211 */ /* 0x080fe400030f0eff */
[-C--:B------:R-:W-:Y:S02]  /*9ab0*/  LEA.HI.X.SX32 R17, R17, R3.reuse, 0x1, P5 ;  /* 0x0000000311117211 */ /* 0x080fe400028f0eff */
[-C--:B------:R-:W-:Y:S02]  /*9ac0*/  LEA.HI.X.SX32 R21, R21, R3.reuse, 0x1, P3 ;  /* 0x0000000315157211 */ /* 0x080fe400018f0eff */
[----:B------:R-:W-:Y:S02]  /*9ad0*/  LEA.HI.X.SX32 R25, R25, R3, 0x1, P2 ;  /* 0x0000000319197211 */ /* 0x000fe400010f0eff */
[----:B------:R-:W-:-:S02]  /*9ae0*/  IADD3 R28, P4, PT, R57, R2, RZ ;  /* 0x00000002391c7210 */ /* 0x000fc40007f9e0ff */
[-C--:B------:R-:W-:Y:S02]  /*9af0*/  IADD3 R32, P6, PT, R61, R2.reuse, RZ ;  /* 0x000000023d207210 */ /* 0x080fe40007fde0ff */
[CC--:B------:R-:W-:Y:S02]  /*9b00*/  LEA R6, P5, R49.reuse, R2.reuse, 0x2 ;  /* 0x0000000231067211 */ /* 0x0c0fe400078a10ff */
[CC--:B------:R-:W-:Y:S02]  /*9b10*/  LEA R10, P3, R49.reuse, R2.reuse, 0x3 ;  /* 0x00000002310a7211 */ /* 0x0c0fe400078618ff */
[C---:B------:R-:W-:Y:S02]  /*9b20*/  LEA R18, P2, R49.reuse, R2, 0x4 ;  /* 0x0000000231127211 */ /* 0x040fe400078420ff */
[----:B------:R-:W-:Y:S02]  /*9b30*/  LEA.HI.X.SX32 R5, R49, R3, 0x1, P1 ;  /* 0x0000000331057211 */ /* 0x000fe400008f0eff */
[----:B0-----:R-:W-:-:S02]  /*9b40*/  PRMT R2, R46, 0x7632, R2 ;  /* 0x000076322e027816 */ /* 0x001fc40000000002 */
[C---:B------:R-:W-:Y:S02]  /*9b50*/  SHF.L.U32 R11, R49.reuse, 0x2, RZ ;  /* 0x00000002310b7819 */ /* 0x040fe400000006ff */
[----:B------:R-:W-:Y:S01]  /*9b60*/  SHF.L.U32 R19, R49, 0x3, RZ ;  /* 0x0000000331137819 */ /* 0x000fe200000006ff */
[----:B------:R0:W-:Y:S01]  /*9b70*/  STG.E.U16 desc[UR26][R4.64], R2 ;  /* 0x0000000204007986 */ /* 0x0001e2000c10151a */
[-C--:B------:R-:W-:Y:S02]  /*9b80*/  LEA.HI.X.SX32 R7, R7, R3.reuse, 0x1, P5 ;  /* 0x0000000307077211 */ /* 0x080fe400028f0eff */
[----:B------:R-:W-:Y:S02]  /*9b90*/  F2FP.BF16.F32.PACK_AB R34, R35, R34 ;  /* 0x000000222322723e */ /* 0x000fe400000010ff */
[-C--:B------:R-:W-:Y:S01]  /*9ba0*/  LEA.HI.X.SX32 R29, R29, R3.reuse, 0x1, P4 ;  /* 0x000000031d1d7211 */ /* 0x080fe200020f0eff */
[----:B------:R1:W-:Y:S01]  /*9bb0*/  STG.E.U16 desc[UR26][R6.64], R47 ;  /* 0x0000002f06007986 */ /* 0x0003e2000c10151a */
[----:B------:R-:W-:-:S02]  /*9bc0*/  LEA.HI.X.SX32 R11, R11, R3, 0x1, P3 ;  /* 0x000000030b0b7211 */ /* 0x000fc400018f0eff */
[-C--:B------:R-:W-:Y:S02]  /*9bd0*/  LEA.HI.X.SX32 R19, R19, R3.reuse, 0x1, P2 ;  /* 0x0000000313137211 */ /* 0x080fe400010f0eff */
[----:B------:R-:W-:Y:S01]  /*9be0*/  LEA.HI.X.SX32 R33, R33, R3, 0x1, P6 ;  /* 0x0000000321217211 */ /* 0x000fe200030f0eff */
[----:B0-----:R-:W0:Y:S01]  /*9bf0*/  LDC.64 R4, c[0x0][0x3a0] ;  /* 0x0000e800ff047b82 */ /* 0x001e220000000a00 */
[----:B------:R-:W-:Y:S02]  /*9c00*/  PRMT R3, R47, 0x7632, R3 ;  /* 0x000076322f037816 */ /* 0x000fe40000000003 */
[----:B------:R-:W-:Y:S02]  /*9c10*/  F2FP.BF16.F32.PACK_AB R36, R37, R36 ;  /* 0x000000242524723e */ /* 0x000fe400000010ff */
[----:B------:R-:W-:Y:S01]  /*9c20*/  F2FP.BF16.F32.PACK_AB R38, R39, R38 ;  /* 0x000000262726723e */ /* 0x000fe200000010ff */
[----:B------:R2:W-:Y:S01]  /*9c30*/  STG.E.U16 desc[UR26][R8.64], R3 ;  /* 0x0000000308007986 */ /* 0x0005e2000c10151a */
[----:B-1----:R-:W-:-:S02]  /*9c40*/  PRMT R7, R34, 0x7632, R7 ;  /* 0x0000763222077816 */ /* 0x002fc40000000007 */
[----:B------:R-:W-:Y:S01]  /*9c50*/  PRMT R2, R36, 0x7632, R2 ;  /* 0x0000763224027816 */ /* 0x000fe20000000002 */
[----:B------:R1:W-:Y:S01]  /*9c60*/  STG.E.U16 desc[UR26][R10.64], R34 ;  /* 0x000000220a007986 */ /* 0x0003e2000c10151a */
[----:B------:R-:W-:Y:S02]  /*9c70*/  F2FP.BF16.F32.PACK_AB R40, R41, R40 ;  /* 0x000000282928723e */ /* 0x000fe400000010ff */
[----:B------:R-:W-:Y:S01]  /*9c80*/  F2FP.BF16.F32.PACK_AB R42, R43, R42 ;  /* 0x0000002a2b2a723e */ /* 0x000fe200000010ff */
[----:B------:R4:W-:Y:S01]  /*9c90*/  STG.E.U16 desc[UR26][R12.64], R7 ;  /* 0x000000070c007986 */ /* 0x0009e2000c10151a */
[----:B------:R-:W-:Y:S02]  /*9ca0*/  F2FP.BF16.F32.PACK_AB R44, R45, R44 ;  /* 0x0000002c2d2c723e */ /* 0x000fe400000010ff */
[C---:B--2---:R-:W-:Y:S01]  /*9cb0*/  SHF.L.U32 R3, R0.reuse, 0x2, RZ ;  /* 0x0000000200037819 */ /* 0x044fe200000006ff */
[----:B------:R2:W-:Y:S01]  /*9cc0*/  STG.E.U16 desc[UR26][R14.64], R36 ;  /* 0x000000240e007986 */ /* 0x0005e2000c10151a */
[----:B------:R-:W-:Y:S01]  /*9cd0*/  IMAD.HI R0, R0, 0x4, RZ ;  /* 0x0000000400007827 */ /* 0x000fe200078e02ff */
[----:B-1----:R-:W-:-:S02]  /*9ce0*/  PRMT R10, R38, 0x7632, R10 ;  /* 0x00007632260a7816 */ /* 0x002fc4000000000a */
[----:B------:R0:W-:Y:S01]  /*9cf0*/  STG.E.U16 desc[UR26][R16.64], R2 ;  /* 0x0000000210007986 */ /* 0x0001e2000c10151a */
[----:B----4-:R-:W-:-:S03]  /*9d00*/  PRMT R12, R40, 0x7632, R12 ;  /* 0x00007632280c7816 */ /* 0x010fc6000000000c */
[----:B------:R1:W-:Y:S01]  /*9d10*/  STG.E.U16 desc[UR26][R18.64], R38 ;  /* 0x0000002612007986 */ /* 0x0003e2000c10151a */
[----:B--2---:R-:W-:-:S03]  /*9d20*/  PRMT R14, R42, 0x7632, R14 ;  /* 0x000076322a0e7816 */ /* 0x004fc6000000000e */
[----:B------:R1:W-:Y:S01]  /*9d30*/  STG.E.U16 desc[UR26][R20.64], R10 ;  /* 0x0000000a14007986 */ /* 0x0003e2000c10151a */
[----:B0-----:R-:W-:-:S03]  /*9d40*/  IADD3 R2, P1, P2, R3, UR6, R4 ;  /* 0x0000000603027c10 */ /* 0x001fc6000fa3e004 */
[----:B------:R1:W-:Y:S01]  /*9d50*/  STG.E.U16 desc[UR26][R22.64], R40 ;  /* 0x0000002816007986 */ /* 0x0003e2000c10151a */
[----:B------:R-:W-:Y:S02]  /*9d60*/  PRMT R16, R44, 0x7632, R16 ;  /* 0x000076322c107816 */ /* 0x000fe40000000010 */
[----:B------:R-:W-:Y:S01]  /*9d70*/  IADD3.X R3, PT, PT, R0, UR5, R5, P1, P2 ;  /* 0x0000000500037c10 */ /* 0x000fe20008fe4405 */
[----:B------:R1:W-:Y:S04]  /*9d80*/  STG.E.U16 desc[UR26][R24.64], R12 ;  /* 0x0000000c18007986 */ /* 0x0003e8000c10151a */
[----:B------:R1:W-:Y:S04]  /*9d90*/  STG.E.U16 desc[UR26][R26.64], R42 ;  /* 0x0000002a1a007986 */ /* 0x0003e8000c10151a */
[----:B------:R1:W-:Y:S04]  /*9da0*/  STG.E.U16 desc[UR26][R28.64], R14 ;  /* 0x0000000e1c007986 */ /* 0x0003e8000c10151a */
[----:B------:R1:W-:Y:S04]  /*9db0*/  STG.E.U16 desc[UR26][R30.64], R44 ;  /* 0x0000002c1e007986 */ /* 0x0003e8000c10151a */
[----:B------:R1:W-:Y:S04]  /*9dc0*/  STG.E.U16 desc[UR26][R32.64], R16 ;  /* 0x0000001020007986 */ /* 0x0003e8000c10151a */
[----:B------:R1:W-:Y:S01]  /*9dd0*/  STG.E desc[UR26][R2.64], R139 ;  /* 0x0000008b02007986 */ /* 0x0003e2000c10191a */
[----:B---3--:R-:W-:Y:S06]  /*9de0*/  BAR.SYNC.DEFER_BLOCKING 0x0 ;  /* 0x0000000000007b1d */ /* 0x008fec0000010000 */
[----:B------:R-:W-:Y:S05]  /*9df0*/  @P0 BRA `(.L_x_20) ;  /* 0x0000000000a00947 */ /* 0x000fea0003800000 */
[----:B------:R-:W0:Y:S01]  /*9e00*/  S2UR UR5, SR_CgaCtaId ;  /* 0x00000000000579c3 */ /* 0x000e220000008800 */
[----:B------:R-:W-:Y:S01]  /*9e10*/  NOP ;  /* 0x0000000000007918 */ /* 0x000fe20000000000 */
[----:B------:R-:W-:Y:S01]  /*9e20*/  UMOV UR4, 0x50 ;  /* 0x0000005000047882 */ /* 0x000fe20000000000 */
[----:B------:R-:W-:Y:S01]  /*9e30*/  MOV R0, UR11 ;  /* 0x0000000b00007c02 */ /* 0x000fe20008000f00 */
[----:B------:R-:W-:Y:S01]  /*9e40*/  HFMA2 R7, -RZ, RZ, 0, 5.9604644775390625e-08 ;  /* 0x00000001ff077431 */ /* 0x000fe200000001ff */
[----:B-1----:R-:W-:Y:S02]  /*9e50*/  MOV R3, 0xff ;  /* 0x000000ff00037802 */ /* 0x002fe40000000f00 */
[----:B------:R-:W-:-:S04]  /*9e60*/  LOP3.LUT R0, R0, 0xffff, RZ, 0xc0, !PT ;  /* 0x0000ffff00007812 */ /* 0x000fc800078ec0ff */
[----:B------:R-:W-:-:S04]  /*9e70*/  SHF.R.U32.HI R0, RZ, 0x5, R0 ;  /* 0x00000005ff007819 */ /* 0x000fc80000011600 */
[----:B------:R-:W-:Y:S02]  /*9e80*/  IADD3 R2, PT, PT, R0, 0x10, RZ ;  /* 0x0000001000027810 */ /* 0x000fe40007ffe0ff */
[----:B------:R-:W-:Y:S01]  /*9e90*/  SHF.L.U32 R0, R3, R0, RZ ;  /* 0x0000000003007219 */ /* 0x000fe200000006ff */
[----:B0-----:R-:W-:Y:S01]  /*9ea0*/  ULEA UR6, UR5, UR4, 0x18 ;  /* 0x0000000405067291 */ /* 0x001fe2000f8ec0ff */
[----:B------:R-:W-:-:S04]  /*9eb0*/  SHF.L.U32 R3, R7, R2, RZ ;  /* 0x0000000207037219 */ /* 0x000fc800000006ff */
[----:B------:R-:W-:-:S04]  /*9ec0*/  LOP3.LUT R0, R3, R0, RZ, 0xfc, !PT ;  /* 0x0000000003007212 */ /* 0x000fc800078efcff */
[----:B------:R-:W0:Y:S01]  /*9ed0*/  LDS R5, [UR6] ;  /* 0x00000006ff057984 */ /* 0x000e220008000800 */
[C---:B------:R-:W-:Y:S02]  /*9ee0*/  LOP3.LUT R2, R0.reuse, 0xffff, RZ, 0xc0, !PT ;  /* 0x0000ffff00027812 */ /* 0x040fe400078ec0ff */
[----:B0-----:R-:W-:-:S04]  /*9ef0*/  LOP3.LUT R3, R0, 0xffff, R5, 0x80, !PT ;  /* 0x0000ffff00037812 */ /* 0x001fc800078e8005 */
[----:B------:R-:W-:-:S13]  /*9f00*/  ISETP.NE.AND P0, PT, R3, R2, PT ;  /* 0x000000020300720c */ /* 0x000fda0003f05270 */
[----:B------:R-:W-:Y:S05]  /*9f10*/  @P0 BRA `(.L_x_21) ;  /* 0x0000000000500947 */ /* 0x000fea0003800000 */
[----:B------:R-:W-:Y:S02]  /*9f20*/  SHF.R.U32.HI R5, RZ, 0x10, R5 ;  /* 0x00000010ff057819 */ /* 0x000fe40000011605 */
[----:B------:R-:W-:-:S04]  /*9f30*/  SHF.R.U32.HI R2, RZ, 0x10, R0 ;  /* 0x00000010ff027819 */ /* 0x000fc80000011600 */
[----:B------:R-:W-:-:S04]  /*9f40*/  LOP3.LUT R5, R5, R2, RZ, 0xc0, !PT ;  /* 0x0000000205057212 */ /* 0x000fc800078ec0ff */
[----:B------:R-:W-:-:S13]  /*9f50*/  ISETP.NE.AND P0, PT, R5, R2, PT ;  /* 0x000000020500720c */ /* 0x000fda0003f05270 */
[----:B------:R-:W-:Y:S05]  /*9f60*/  @P0 BRA `(.L_x_22) ;  /* 0x0000000000300947 */ /* 0x000fea0003800000 */
[----:B------:R-:W-:Y:S01]  /*9f70*/  R2UR UR4, R0 ;  /* 0x00000000000472ca */ /* 0x000fe200000e0000 */
[----:B------:R-:W-:Y:S01]  /*9f80*/  VOTEU.ANY UR5, UPT, PT ;  /* 0x0000000000057886 */ /* 0x000fe200038e0100 */
[----:B------:R-:W0:Y:S01]  /*9f90*/  S2R R0, SR_LANEID ;  /* 0x0000000000007919 */ /* 0x000e220000000000 */
[----:B------:R-:W-:-:S10]  /*9fa0*/  UFLO.U32 UR5, UR5 ;  /* 0x00000005000572bd */ /* 0x000fd400080e0000 */
[----:B------:R-:W-:-:S06]  /*9fb0*/  ULOP3.LUT UR4, URZ, UR4, URZ, 0x33, !UPT ;  /* 0x00000004ff047292 */ /* 0x000fcc000f8e33ff */
[----:B------:R-:W-:-:S04]  /*9fc0*/  MOV R2, UR4 ;  /* 0x0000000400027c02 */ /* 0x000fc80008000f00 */
[----:B------:R-:W1:Y:S02]  /*9fd0*/  REDUX UR7, R2 ;  /* 0x00000000020773c4 */ /* 0x000e640000000000 */
[----:B------:R2:W-:Y:S01]  /*9fe0*/  UTCATOMSWS.AND URZ, UR4 ;  /* 0x0000000400ff79e3 */ /* 0x0005e20008000000 */
[----:B0-----:R-:W-:Y:S02]  /*9ff0*/  ISETP.EQ.U32.AND P0, PT, R0, UR5, PT ;  /* 0x0000000500007c0c */ /* 0x001fe4000bf02070 */
[----:B-1----:R-:W-:-:S11]  /*a000*/  MOV R0, UR7 ;  /* 0x0000000700007c02 */ /* 0x002fd60008000f00 */
[----:B------:R2:W-:Y:S01]  /*a010*/  @P0 ATOMS.AND RZ, [UR6], R0 ;  /* 0x00000000ffff098c */ /* 0x0005e2000a800006 */
[----:B------:R-:W-:Y:S05]  /*a020*/  BRA `(.L_x_20) ;  /* 0x0000000000147947 */ /* 0x000fea0003800000 */
.L_x_22:
[----:B------:R-:W-:-:S07]  /*a030*/  MOV R2, 0xa050 ;  /* 0x0000a05000027802 */ /* 0x000fce0000000f00 */
[----:B------:R-:W-:Y:S05]  /*a040*/  CALL.REL.NOINC `($__internal_0_$__cuda_sm10x_tcgen05_guardrail_trap_col_being_dealloced_not_returned_by_alloc) ;  /* 0x0000000000447944 */ /* 0x000fea0003c00000 */
[----:B------:R-:W-:Y:S05]  /*a050*/  BRA `(.L_x_20) ;  /* 0x0000000000087947 */ /* 0x000fea0003800000 */
.L_x_21:
[----:B------:R-:W-:-:S07]  /*a060*/  MOV R2, 0xa080 ;  /* 0x0000a08000027802 */ /* 0x000fce0000000f00 */
[----:B------:R-:W-:Y:S05]  /*a070*/  CALL.REL.NOINC `($__internal_2_$__cuda_sm10x_tcgen05_guardrail_trap_unallocated_columns_being_dealloced) ;  /* 0x0000000000507944 */ /* 0x000fea0003c00000 */
.L_x_20:
[----:B------:R-:W-:Y:S01]  /*a080*/  NOP ;  /* 0x0000000000007918 */ /* 0x000fe20000000000 */
[----:B--2---:R-:W-:Y:S05]  /*a090*/  EXIT ;  /* 0x000000000000794d */ /* 0x004fea0003800000 */
.L_x_8:
[----:B------:R-:W1:Y:S02]  /*a0a0*/  SYNCS.PHASECHK.TRANS64.TRYWAIT P4, [UR12+0x2000], RZ ;  /* 0x002000ffff0075a7 */ /* 0x000e64000808110c */
[----:B-1----:R-:W-:Y:S05]  /*a0b0*/  @!P4 BRA `(.L_x_8) ;  /* 0xfffffffc00f8c947 */ /* 0x002fea000383ffff */
[----:B------:R-:W-:Y:S05]  /*a0c0*/  BRA `(.L_x_7) ;  /* 0xffffff7400387947 */ /* 0x000fea000383ffff */
.L_x_14:
[----:B------:R-:W1:Y:S02]  /*a0d0*/  SYNCS.PHASECHK.TRANS64.TRYWAIT P2, [UR12+0x4010], RZ ;  /* 0x004010ffff0075a7 */ /* 0x000e64000804110c */
[----:B-1----:R-:W-:Y:S05]  /*a0e0*/  @!P2 BRA `(.L_x_14) ;  /* 0xfffffffc00f8a947 */ /* 0x002fea000383ffff */
[----:B------:R-:W-:Y:S05]  /*a0f0*/  BRA `(.L_x_23) ;  /* 0xffffffb400e87947 */ /* 0x000fea000383ffff */
.L_x_15:
[----:B------:R-:W0:Y:S02]  /*a100*/  SYNCS.PHASECHK.TRANS64.TRYWAIT P2, [UR14], R189 ;  /* 0x000000bdff0075a7 */ /* 0x000e24000804110e */
[----:B0-----:R-:W-:Y:S05]  /*a110*/  @!P2 BRA `(.L_x_15) ;  /* 0xfffffffc00f8a947 */ /* 0x001fea000383ffff */
[----:B------:R-:W-:Y:S05]  /*a120*/  BRA `(.L_x_24) ;  /* 0xffffffd4005c7947 */ /* 0x000fea000383ffff */
.L_x_19:
[----:B------:R-:W0:Y:S02]  /*a130*/  SYNCS.PHASECHK.TRANS64.TRYWAIT P4, [UR14], R2 ;  /* 0x00000002ff0075a7 */ /* 0x000e24000808110e */
[----:B0-----:R-:W-:Y:S05]  /*a140*/  @!P4 BRA `(.L_x_19) ;  /* 0xfffffffc00f8c947 */ /* 0x001fea000383ffff */
[----:B------:R-:W-:Y:S05]  /*a150*/  BRA `(.L_x_18) ;  /* 0xfffffff0005c7947 */ /* 0x000fea000383ffff */
        .weak           $__internal_0_$__cuda_sm10x_tcgen05_guardrail_trap_col_being_dealloced_not_returned_by_alloc
        .type           $__internal_0_$__cuda_sm10x_tcgen05_guardrail_trap_col_being_dealloced_not_returned_by_alloc,@function
        .size           $__internal_0_$__cuda_sm10x_tcgen05_guardrail_trap_col_being_dealloced_not_returned_by_alloc,($__internal_1_$__cuda_sm10x_tcgen05_guardrail_trap_phase_invalid_during_alloc - $__internal_0_$__cuda_sm10x_tcgen05_guardrail_trap_col_being_dealloced_not_returned_by_alloc)
$__internal_0_$__cuda_sm10x_tcgen05_guardrail_trap_col_being_dealloced_not_returned_by_alloc:
[----:B------:R-:W-:Y:S05]  /*a160*/  BPT.TRAP 0x1 ;  /* 0x000000040000795c */ /* 0x000fea0000300000 */
[----:B------:R-:W-:-:S04]  /*a170*/  MOV R3, 0x0 ;  /* 0x0000000000037802 */ /* 0x000fc80000000f00 */
[----:B------:R-:W-:Y:S05]  /*a180*/  RET.REL.NODEC R2 `(attn_fwd) ;  /* 0xffffff5c029c7950 */ /* 0x000fea0003c3ffff */
        .weak           $__internal_1_$__cuda_sm10x_tcgen05_guardrail_trap_phase_invalid_during_alloc
        .type           $__internal_1_$__cuda_sm10x_tcgen05_guardrail_trap_phase_invalid_during_alloc,@function
        .size           $__internal_1_$__cuda_sm10x_tcgen05_guardrail_trap_phase_invalid_during_alloc,($__internal_2_$__cuda_sm10x_tcgen05_guardrail_trap_unallocated_columns_being_dealloced - $__internal_1_$__cuda_sm10x_tcgen05_guardrail_trap_phase_invalid_during_alloc)
$__internal_1_$__cuda_sm10x_tcgen05_guardrail_trap_phase_invalid_during_alloc:
[----:B------:R-:W-:Y:S05]  /*a190*/  BPT.TRAP 0x1 ;  /* 0x000000040000795c */ /* 0x000fea0000300000 */
[----:B------:R-:W-:-:S04]  /*a1a0*/  HFMA2 R3, -RZ, RZ, 0, 0 ;  /* 0x00000000ff037431 */ /* 0x000fc800000001ff */
[----:B------:R-:W-:Y:S05]  /*a1b0*/  RET.REL.NODEC R2 `(attn_fwd) ;  /* 0xffffff5c02907950 */ /* 0x000fea0003c3ffff */
        .weak           $__internal_2_$__cuda_sm10x_tcgen05_guardrail_trap_unallocated_columns_being_dealloced
        .type           $__internal_2_$__cuda_sm10x_tcgen05_guardrail_trap_unallocated_columns_being_dealloced,@function
        .size           $__internal_2_$__cuda_sm10x_tcgen05_guardrail_trap_unallocated_columns_being_dealloced,(.L_x_28 - $__internal_2_$__cuda_sm10x_tcgen05_guardrail_trap_unallocated_columns_being_dealloced)
$__internal_2_$__cuda_sm10x_tcgen05_guardrail_trap_unallocated_columns_being_dealloced:
[----:B------:R-:W-:Y:S05]  /*a1c0*/  BPT.TRAP 0x1 ;  /* 0x000000040000795c */ /* 0x000fea0000300000 */
[----:B------:R-:W-:-:S04]  /*a1d0*/  MOV R3, 0x0 ;  /* 0x0000000000037802 */ /* 0x000fc80000000f00 */
[----:B------:R-:W-:Y:S05]  /*a1e0*/  RET.REL.NODEC R2 `(attn_fwd) ;  /* 0xffffff5c02847950 */ /* 0x000fea0003c3ffff */
.L_x_25:
[----:B------:R-:W-:-:S00]  /*a1f0*/  BRA `(.L_x_25) ;  /* 0xfffffffc00fc7947 */ /* 0x000fc0000383ffff */
[----:B------:R-:W-:-:S00]  /*a200*/  NOP ;  /* 0x0000000000007918 */ /* 0x000fc00000000000 */
[----:B------:R-:W-:-:S00]  /*a210*/  NOP ;  /* 0x0000000000007918 */ /* 0x000fc00000000000 */
[----:B------:R-:W-:-:S00]  /*a220*/  NOP ;  /* 0x0000000000007918 */ /* 0x000fc00000000000 */
[----:B------:R-:W-:-:S00]  /*a230*/  NOP ;  /* 0x0000000000007918 */ /* 0x000fc00000000000 */
[----:B------:R-:W-:-:S00]  /*a240*/  NOP ;  /* 0x0000000000007918 */ /* 0x000fc00000000000 */
[----:B------:R-:W-:-:S00]  /*a250*/  NOP ;  /* 0x0000000000007918 */ /* 0x000fc00000000000 */
[----:B------:R-:W-:-:S00]  /*a260*/  NOP ;  /* 0x0000000000007918 */ /* 0x000fc00000000000 */
[----:B------:R-:W-:-:S00]  /*a270*/  NOP ;  /* 0x0000000000007918 */ /* 0x000fc00000000000 */
.L_x_28:


//--------------------- .nv.global.init           --------------------------
	.section	.nv.global.init,"aw",@progbits
.nv.global.init:
	.type		_$_str,@object
	.size		_$_str,(.L_3 - _$_str)
_$_str:
        /*0000*/ 	.byte	0x5f, 0x5f, 0x43, 0x55, 0x44, 0x41, 0x5f, 0x46, 0x54, 0x5a, 0x00
.L_3:


//--------------------- .nv.shared.attn_fwd       --------------------------
	.section	.nv.shared.attn_fwd,"aw",@nobits
	.sectionflags	@""
	.align	16
	.zero		1024


//--------------------- .nv.shared.reserved.0     --------------------------
	.section	.nv.shared.reserved.0,"aw",@nobits
	.align	8
	.weak		__nv_reservedSMEM_offset_0_alias
	.size		__nv_reservedSMEM_offset_0_alias, 0, 64
	.other		__nv_reservedSMEM_offset_0_alias,@"STO_CUDA_RESERVED_SHARED STV_DEFAULT"
__nv_reservedSMEM_offset_0_alias:
	.zero		0
.nv.shared.reserved.0:
	.zero		64
	.weak		__nv_reservedSMEM_allocation_phase
	.type		__nv_reservedSMEM_allocation_phase,@object
	.size		__nv_reservedSMEM_allocation_phase,(.L_0 - __nv_reservedSMEM_allocation_phase)
__nv_reservedSMEM_allocation_phase:
	.zero		1
.L_0:
	.zero		7
	.weak		__nv_reservedSMEM_devtool_atexit_pc
	.type		__nv_reservedSMEM_devtool_atexit_pc,@object
	.size		__nv_reservedSMEM_devtool_atexit_pc,(__nv_reservedSMEM_allocation_mask - __nv_reservedSMEM_devtool_atexit_pc)
__nv_reservedSMEM_devtool_atexit_pc:
	.zero		8
	.weak		__nv_reservedSMEM_allocation_mask
	.type		__nv_reservedSMEM_allocation_mask,@object
	.size		__nv_reservedSMEM_allocation_mask,(.L_2 - __nv_reservedSMEM_allocation_mask)
__nv_reservedSMEM_allocation_mask:
	.zero		4
.L_2:


//--------------------- .nv.constant0.attn_fwd    --------------------------
	.section	.nv.constant0.attn_fwd,"a",@progbits
	.sectionflags	@""
	.align	4
.nv.constant0.attn_fwd:
	.zero		1032


//--------------------- SYMBOLS --------------------------

	.type		.nv.reservedSmem.offset0,@object
	.size		.nv.reservedSmem.offset0,0x4
	.type		.nv.reservedSmem.cap,@object
	.size		.nv.reservedSmem.cap,0x4
